	.target	sm_90a

	.elftype	@"ET_EXEC"


//--------------------- .note.nv.tkinfo           --------------------------
	.section	.note.nv.tkinfo,"",@"SHT_NOTE"
	.sectionflags	@"SHF_NOTE_NV_TKINFO"
	.tkinfo
        /*0018*/ 	.word	0x00000002
        /*0030*/ 	.string	""
        /*0030*/ 	.string	"ptxas"
        /*0030*/ 	.string	"Cuda compilation tools, release 13.0, V13.0.88"
        /*0030*/ 	.string	"Build cuda_13.0.r13.0/compiler.36424714_0"
        /*0030*/ 	.string	"-v  -suppress-debug-info  -lineinfo  -arch sm_90a "



//--------------------- .note.nv.cuinfo           --------------------------
	.section	.note.nv.cuinfo,"",@"SHT_NOTE"
	.sectionflags	@"SHF_NOTE_NV_CUINFO"
        /*0018*/ 	.short	0x0002
        /*001a*/ 	.short	0x005a
        /*001c*/ 	.short	0x0082
	.zero		2


//--------------------- .nv.info                  --------------------------
	.section	.nv.info,"",@"SHT_CUDA_INFO"
	.align	4


	//----- nvinfo : EIATTR_REGCOUNT
	.align		4
        /*0000*/ 	.byte	0x04, 0x2f
        /*0002*/ 	.short	(.L_1 - .L_0)
	.align		4
.L_0:
        /*0004*/ 	.word	index@(gluon_wgmma)
        /*0008*/ 	.word	0x0000009a


	//----- nvinfo : EIATTR_FRAME_SIZE
	.align		4
.L_1:
        /*000c*/ 	.byte	0x04, 0x11
        /*000e*/ 	.short	(.L_3 - .L_2)
	.align		4
.L_2:
        /*0010*/ 	.word	index@(gluon_wgmma)
        /*0014*/ 	.word	0x00000000


	//----- nvinfo : EIATTR_MIN_STACK_SIZE
	.align		4
.L_3:
        /*0018*/ 	.byte	0x04, 0x12
        /*001a*/ 	.short	(.L_5 - .L_4)
	.align		4
.L_4:
        /*001c*/ 	.word	index@(gluon_wgmma)
        /*0020*/ 	.word	0x00000000
.L_5:


//--------------------- .nv.compat                --------------------------
	.section	.nv.compat,"",@"SHT_CUDA_COMPAT_INFO"
	.align	4
        /*0000*/ 	.byte	0x02, 0x09, 0x01, 0x00, 0x02, 0x02, 0x04, 0x00, 0x02, 0x05, 0x05, 0x00, 0x03, 0x07, 0x01, 0x01
        /*0010*/ 	.byte	0x02, 0x03, 0x03, 0x00, 0x02, 0x06, 0x01, 0x00, 0x04, 0x0b, 0x08, 0x00, 0x00, 0x00, 0x00, 0x00
        /*0020*/ 	.byte	0x00, 0x00, 0x00, 0x00


//--------------------- .nv.info.gluon_wgmma      --------------------------
	.section	.nv.info.gluon_wgmma,"",@"SHT_CUDA_INFO"
	.sectionflags	@""
	.align	4


	//----- nvinfo : EIATTR_CUDA_API_VERSION
	.align		4
        /*0000*/ 	.byte	0x04, 0x37
        /*0002*/ 	.short	(.L_7 - .L_6)
.L_6:
        /*0004*/ 	.word	0x00000082


	//----- nvinfo : EIATTR_KPARAM_INFO
	.align		4
.L_7:
        /*0008*/ 	.byte	0x04, 0x17
        /*000a*/ 	.short	(.L_9 - .L_8)
.L_8:
        /*000c*/ 	.word	0x00000000
        /*0010*/ 	.short	0x000a
        /*0012*/ 	.short	0x0048
        /*0014*/ 	.byte	0x00, 0xf4, 0x21, 0x00


	//----- nvinfo : EIATTR_KPARAM_INFO
	.align		4
.L_9:
        /*0018*/ 	.byte	0x04, 0x17
        /*001a*/ 	.short	(.L_11 - .L_10)
.L_10:
        /*001c*/ 	.word	0x00000000
        /*0020*/ 	.short	0x0009
        /*0022*/ 	.short	0x0040
        /*0024*/ 	.byte	0x00, 0xf4, 0x21, 0x00


	//----- nvinfo : EIATTR_KPARAM_INFO
	.align		4
.L_11:
        /*0028*/ 	.byte	0x04, 0x17
        /*002a*/ 	.short	(.L_13 - .L_12)
.L_12:
        /*002c*/ 	.word	0x00000000
        /*0030*/ 	.short	0x0008
        /*0032*/ 	.short	0x0038
        /*0034*/ 	.byte	0x00, 0xf0, 0x21, 0x00


	//----- nvinfo : EIATTR_KPARAM_INFO
	.align		4
.L_13:
        /*0038*/ 	.byte	0x04, 0x17
        /*003a*/ 	.short	(.L_15 - .L_14)
.L_14:
        /*003c*/ 	.word	0x00000000
        /*0040*/ 	.short	0x0007
        /*0042*/ 	.short	0x0030
        /*0044*/ 	.byte	0x00, 0xf0, 0x21, 0x00


	//----- nvinfo : EIATTR_KPARAM_INFO
	.align		4
.L_15:
        /*0048*/ 	.byte	0x04, 0x17
        /*004a*/ 	.short	(.L_17 - .L_16)
.L_16:
        /*004c*/ 	.word	0x00000000
        /*0050*/ 	.short	0x0006
        /*0052*/ 	.short	0x0028
        /*0054*/ 	.byte	0x00, 0xf0, 0x21, 0x00


	//----- nvinfo : EIATTR_KPARAM_INFO
	.align		4
.L_17:
        /*0058*/ 	.byte	0x04, 0x17
        /*005a*/ 	.short	(.L_19 - .L_18)
.L_18:
        /*005c*/ 	.word	0x00000000
        /*0060*/ 	.short	0x0005
        /*0062*/ 	.short	0x0020
        /*0064*/ 	.byte	0x00, 0xf0, 0x11, 0x00


	//----- nvinfo : EIATTR_KPARAM_INFO
	.align		4
.L_19:
        /*0068*/ 	.byte	0x04, 0x17
        /*006a*/ 	.short	(.L_21 - .L_20)
.L_20:
        /*006c*/ 	.word	0x00000000
        /*0070*/ 	.short	0x0004
        /*0072*/ 	.short	0x001c
        /*0074*/ 	.byte	0x00, 0xf0, 0x11, 0x00


	//----- nvinfo : EIATTR_KPARAM_INFO
	.align		4
.L_21:
        /*0078*/ 	.byte	0x04, 0x17
        /*007a*/ 	.short	(.L_23 - .L_22)
.L_22:
        /*007c*/ 	.word	0x00000000
        /*0080*/ 	.short	0x0003
        /*0082*/ 	.short	0x0018
        /*0084*/ 	.byte	0x00, 0xf0, 0x11, 0x00


	//----- nvinfo : EIATTR_KPARAM_INFO
	.align		4
.L_23:
        /*0088*/ 	.byte	0x04, 0x17
        /*008a*/ 	.short	(.L_25 - .L_24)
.L_24:
        /*008c*/ 	.word	0x00000000
        /*0090*/ 	.short	0x0002
        /*0092*/ 	.short	0x0010
        /*0094*/ 	.byte	0x00, 0xf4, 0x21, 0x00


	//----- nvinfo : EIATTR_KPARAM_INFO
	.align		4
.L_25:
        /*0098*/ 	.byte	0x04, 0x17
        /*009a*/ 	.short	(.L_27 - .L_26)
.L_26:
        /*009c*/ 	.word	0x00000000
        /*00a0*/ 	.short	0x0001
        /*00a2*/ 	.short	0x0008
        /*00a4*/ 	.byte	0x00, 0xf4, 0x21, 0x00


	//----- nvinfo : EIATTR_KPARAM_INFO
	.align		4
.L_27:
        /*00a8*/ 	.byte	0x04, 0x17
        /*00aa*/ 	.short	(.L_29 - .L_28)
.L_28:
        /*00ac*/ 	.word	0x00000000
        /*00b0*/ 	.short	0x0000
        /*00b2*/ 	.short	0x0000
        /*00b4*/ 	.byte	0x00, 0xf4, 0x21, 0x00


	//----- nvinfo : EIATTR_SPARSE_MMA_MASK
	.align		4
.L_29:
        /*00b8*/ 	.byte	0x03, 0x50
        /*00ba*/ 	.short	0x0000


	//----- nvinfo : EIATTR_MAXREG_COUNT
	.align		4
        /*00bc*/ 	.byte	0x03, 0x1b
        /*00be*/ 	.short	0x00ff


	//----- nvinfo : EIATTR_NUM_BARRIERS
	.align		4
        /*00c0*/ 	.byte	0x02, 0x4c
        /*00c2*/ 	.byte	0x01
	.zero		1


	//----- nvinfo : EIATTR_MERCURY_ISA_VERSION
	.align		4
        /*00c4*/ 	.byte	0x03, 0x5f
        /*00c6*/ 	.short	0x0101


	//----- nvinfo : EIATTR_INT_WARP_WIDE_INSTR_OFFSETS
	.align		4
        /*00c8*/ 	.byte	0x04, 0x31
        /*00ca*/ 	.short	(.L_31 - .L_30)


	//   ....[0]....
.L_30:
        /*00cc*/ 	.word	0x00001650


	//   ....[1]....
        /*00d0*/ 	.word	0x00001670


	//   ....[2]....
        /*00d4*/ 	.word	0x00001680


	//   ....[3]....
        /*00d8*/ 	.word	0x00001760


	//   ....[4]....
        /*00dc*/ 	.word	0x00001d40


	//   ....[5]....
        /*00e0*/ 	.word	0x00001d50


	//   ....[6]....
        /*00e4*/ 	.word	0x00001dd0


	//   ....[7]....
        /*00e8*/ 	.word	0x00001de0


	//----- nvinfo : EIATTR_COOP_GROUP_MASK_REGIDS
	.align		4
.L_31:
        /*00ec*/ 	.byte	0x04, 0x29
        /*00ee*/ 	.short	(.L_33 - .L_32)


	//   ....[0]....
.L_32:
        /*00f0*/ 	.word	0xffffffff


	//   ....[1]....
        /*00f4*/ 	.word	0xffffffff


	//   ....[2]....
        /*00f8*/ 	.word	0xffffffff


	//----- nvinfo : EIATTR_COOP_GROUP_INSTR_OFFSETS
	.align		4
.L_33:
        /*00fc*/ 	.byte	0x04, 0x28
        /*00fe*/ 	.short	(.L_35 - .L_34)


	//   ....[0]....
.L_34:
        /*0100*/ 	.word	0x00000150


	//   ....[1]....
        /*0104*/ 	.word	0x00000700


	//   ....[2]....
        /*0108*/ 	.word	0x00000cf0


	//----- nvinfo : EIATTR_MBARRIER_INSTR_OFFSETS
	.align		4
.L_35:
        /*010c*/ 	.byte	0x04, 0x39
        /*010e*/ 	.short	(.L_37 - .L_36)


	//   ....[0]....
.L_36:
        /*0110*/ 	.word	0x000017c0
        /*0114*/ 	.word	0x000000ff
        /*0118*/ 	.word	0x0000f000
        /*011c*/ 	.short	0x0100
        /*011e*/ 	.byte	0x14
	.zero		1


	//   ....[1]....
        /*0120*/ 	.word	0x000017e0
        /*0124*/ 	.word	0x000000ff
        /*0128*/ 	.word	0x0000f008
        /*012c*/ 	.short	0x0100
        /*012e*/ 	.byte	0x14
	.zero		1


	//   ....[2]....
        /*0130*/ 	.word	0x00001810
        /*0134*/ 	.word	0x000000ff
        /*0138*/ 	.word	0x0000f010
        /*013c*/ 	.short	0x0100
        /*013e*/ 	.byte	0x14
	.zero		1


	//   ....[3]....
        /*0140*/ 	.word	0x00001eb0
        /*0144*/ 	.word	0x000000ff
        /*0148*/ 	.word	0x0000f000
        /*014c*/ 	.short	0x010a
        /*014e*/ 	.byte	0x20
	.zero		1


	//   ....[4]....
        /*0150*/ 	.word	0x00002140
        /*0154*/ 	.word	0x000000ff
        /*0158*/ 	.word	0x0000f000
        /*015c*/ 	.short	0x0108
        /*015e*/ 	.byte	0x14
	.zero		1


	//   ....[5]....
        /*0160*/ 	.word	0x00002270
        /*0164*/ 	.word	0x000000ff
        /*0168*/ 	.word	0x0000f008
        /*016c*/ 	.short	0x0108
        /*016e*/ 	.byte	0x14
	.zero		1


	//   ....[6]....
        /*0170*/ 	.word	0x00002360
        /*0174*/ 	.word	0x000000ff
        /*0178*/ 	.word	0x0000f010
        /*017c*/ 	.short	0x0108
        /*017e*/ 	.byte	0x14
	.zero		1


	//   ....[7]....
        /*0180*/ 	.word	0x00002760
        /*0184*/ 	.word	0x000000ff
        /*0188*/ 	.word	0x0000f000
        /*018c*/ 	.short	0x010a
        /*018e*/ 	.byte	0x20
	.zero		1


	//----- nvinfo : EIATTR_NUM_MBARRIERS
	.align		4
.L_37:
        /*0190*/ 	.byte	0x03, 0x38
        /*0192*/ 	.short	0x0003


	//----- nvinfo : EIATTR_EXIT_INSTR_OFFSETS
	.align		4
        /*0194*/ 	.byte	0x04, 0x1c
        /*0196*/ 	.short	(.L_39 - .L_38)


	//   ....[0]....
.L_38:
        /*0198*/ 	.word	0x00002750


	//----- nvinfo : EIATTR_REQNTID
	.align		4
.L_39:
        /*019c*/ 	.byte	0x04, 0x10
        /*019e*/ 	.short	(.L_41 - .L_40)
.L_40:
        /*01a0*/ 	.word	0x00000080
        /*01a4*/ 	.word	0x00000001
        /*01a8*/ 	.word	0x00000001


	//----- nvinfo : EIATTR_CRS_STACK_SIZE
	.align		4
.L_41:
        /*01ac*/ 	.byte	0x04, 0x1e
        /*01ae*/ 	.short	(.L_43 - .L_42)
.L_42:
        /*01b0*/ 	.word	0x00000000


	//----- nvinfo : EIATTR_CBANK_PARAM_SIZE
	.align		4
.L_43:
        /*01b4*/ 	.byte	0x03, 0x19
        /*01b6*/ 	.short	0x0050


	//----- nvinfo : EIATTR_PARAM_CBANK
	.align		4
        /*01b8*/ 	.byte	0x04, 0x0a
        /*01ba*/ 	.short	(.L_45 - .L_44)
	.align		4
.L_44:
        /*01bc*/ 	.word	index@(.nv.constant0.gluon_wgmma)
        /*01c0*/ 	.short	0x0210
        /*01c2*/ 	.short	0x0050


	//----- nvinfo : EIATTR_SW_WAR
	.align		4
.L_45:
        /*01c4*/ 	.byte	0x04, 0x36
        /*01c6*/ 	.short	(.L_47 - .L_46)
.L_46:
        /*01c8*/ 	.word	0x00000008
.L_47:


//--------------------- .nv.callgraph             --------------------------
	.section	.nv.callgraph,"",@"SHT_CUDA_CALLGRAPH"
	.align	4
	.sectionentsize	8
	.align		4
        /*0000*/ 	.word	0x00000000
	.align		4
        /*0004*/ 	.word	0xffffffff
	.align		4
        /*0008*/ 	.word	0x00000000
	.align		4
        /*000c*/ 	.word	0xfffffffe
	.align		4
        /*0010*/ 	.word	0x00000000
	.align		4
        /*0014*/ 	.word	0xfffffffd
	.align		4
        /*0018*/ 	.word	0x00000000
	.align		4
        /*001c*/ 	.word	0xfffffffc


//--------------------- .text.gluon_wgmma         --------------------------
	.section	.text.gluon_wgmma,"ax",@progbits
	.align	128
        .global         gluon_wgmma
        .type           gluon_wgmma,@function
        .size           gluon_wgmma,(.L_x_52 - gluon_wgmma)
        .other          gluon_wgmma,@"STO_CUDA_ENTRY STV_DEFAULT"
gluon_wgmma:
.text.gluon_wgmma:
[----:B------:R-:W-:Y:S01]  /*0000*/  LDC R1, c[0x0][0x28] ;  /* 0x00000a00ff017b82 */ /* 0x000fe20000000800 */
[----:B------:R-:W1:Y:S07]  /*0010*/  S2R R0, SR_TID.X ;  /* 0x0000000000007919 */ /* 0x000e6e0000002100 */
[----:B------:R-:W2:Y:S01]  /*0020*/  S2UR UR4, SR_CgaCtaId ;  /* 0x00000000000479c3 */ /* 0x000ea20000008800 */
[----:B------:R-:W-:Y:S01]  /*0030*/  UMOV UR20, 0x400 ;  /* 0x0000040000147882 */ /* 0x000fe20000000000 */
[----:B------:R-:W-:Y:S01]  /*0040*/  ULDC UR6, c[0x0][0xc] ;  /* 0x0000030000067ab9 */ /* 0x000fe20000000800 */
[----:B------:R-:W-:Y:S01]  /*0050*/  ULDC.64 UR26, c[0x0][0x250] ;  /* 0x00009400001a7ab9 */ /* 0x000fe20000000a00 */
[----:B------:R-:W-:Y:S04]  /*0060*/  BSSY B0, `(.L_x_0) ;  /* 0x000001f000007945 */ /* 0x000fe80003800000 */
[----:B------:R-:W3:Y:S08]  /*0070*/  LDC R4, c[0x0][0x228] ;  /* 0x00008a00ff047b82 */ /* 0x000ef00000000800 */
[----:B------:R-:W4:Y:S08]  /*0080*/  LDC R13, c[0x0][0x230] ;  /* 0x00008c00ff0d7b82 */ /* 0x000f300000000800 */
[----:B------:R-:W-:Y:S01]  /*0090*/  S2UR UR30, SR_CTAID.Y ;  /* 0x00000000001e79c3 */ /* 0x000fe20000002600 */
[----:B--2---:R-:W-:-:S03]  /*00a0*/  ULEA UR20, UR4, UR20, 0x18 ;  /* 0x0000001404147291 */ /* 0x004fc6000f8ec03f */
[----:B------:R-:W-:Y:S01]  /*00b0*/  ULDC UR4, c[0x0][0x10] ;  /* 0x0000040000047ab9 */ /* 0x000fe20000000800 */
[----:B-1----:R-:W-:-:S03]  /*00c0*/  LOP3.LUT R6, R0, 0x7f, RZ, 0xc0, !PT ;  /* 0x0000007f00067812 */ /* 0x002fc600078ec0ff */
[----:B------:R-:W1:Y:S01]  /*00d0*/  S2UR UR5, SR_CTAID.Z ;  /* 0x00000000000579c3 */ /* 0x000e620000002700 */
[----:B---3--:R-:W-:Y:S01]  /*00e0*/  VIADD R4, R4, 0xffffffff ;  /* 0xffffffff04047836 */ /* 0x008fe20000000000 */
[C---:B------:R-:W-:Y:S02]  /*00f0*/  ISETP.GE.U32.AND P0, PT, R6.reuse, 0x20, PT ;  /* 0x000000200600780c */ /* 0x040fe40003f06070 */
[C---:B------:R-:W-:Y:S02]  /*0100*/  ISETP.NE.U32.AND P2, PT, R6.reuse, RZ, PT ;  /* 0x000000ff0600720c */ /* 0x040fe40003f45070 */
[----:B------:R-:W-:Y:S02]  /*0110*/  LEA R12, R6, UR20, 0x2 ;  /* 0x00000014060c7c11 */ /* 0x000fe4000f8e10ff */
[----:B------:R-:W2:Y:S01]  /*0120*/  S2UR UR31, SR_CTAID.X ;  /* 0x00000000001f79c3 */ /* 0x000ea20000002500 */
[----:B----4-:R-:W-:-:S06]  /*0130*/  VIADD R9, R13, 0xffffffff ;  /* 0xffffffff0d097836 */ /* 0x010fcc0000000000 */
[----:B------:R3:W-:Y:S01]  /*0140*/  @!P0 STS [R12], RZ ;  /* 0x000000ff0c008388 */ /* 0x0007e20000000800 */
[----:B------:R-:W-:-:S03]  /*0150*/  NOP ;  /* 0x0000000000007918 */ /* 0x000fc60000000000 */
[----:B------:R3:W-:Y:S01]  /*0160*/  @!P2 STS [UR20+0x24], R4 ;  /* 0x00002404ff00a988 */ /* 0x0007e20008000814 */
[----:B-1----:R-:W-:-:S03]  /*0170*/  UIMAD UR4, UR5, UR4, UR30 ;  /* 0x00000004050472a4 */ /* 0x002fc6000f8e021e */
[----:B------:R3:W-:Y:S01]  /*0180*/  @!P2 STS [UR20+0x20], R9 ;  /* 0x00002009ff00a988 */ /* 0x0007e20008000814 */
[----:B--2---:R-:W-:-:S04]  /*0190*/  UIMAD UR4, UR4, UR6, UR31 ;  /* 0x00000006040472a4 */ /* 0x004fc8000f8e021f */
[----:B------:R-:W-:-:S03]  /*01a0*/  UIMAD UR5, UR4, 0x180, URZ ;  /* 0x00000180040578a4 */ /* 0x000fc6000f8e023f */
[----:B------:R-:W-:Y:S01]  /*01b0*/  UMOV UR4, URZ ;  /* 0x0000003f00047c82 */ /* 0x000fe20008000000 */
[----:B------:R-:W-:-:S04]  /*01c0*/  UIADD3 UR22, UP0, UR5, UR26, URZ ;  /* 0x0000001a05167290 */ /* 0x000fc8000ff1e03f */
[----:B------:R-:W-:Y:S01]  /*01d0*/  ULEA.HI.X.SX32 UR23, UR5, UR27, 0x1, UP0 ;  /* 0x0000001b05177291 */ /* 0x000fe200080f0e3f */
[----:B---3--:R-:W-:Y:S11]  /*01e0*/  @P2 BRA `(.L_x_1) ;  /* 0x0000000000182947 */ /* 0x008ff60003800000 */
[----:B------:R-:W1:Y:S01]  /*01f0*/  LDS R2, [UR20+0x8] ;  /* 0x00000814ff027984 */ /* 0x000e620008000800 */
[----:B------:R-:W2:Y:S01]  /*0200*/  LDC.64 R10, c[0x0][0x210] ;  /* 0x00008400ff0a7b82 */ /* 0x000ea20000000a00 */
[----:B------:R-:W-:Y:S02]  /*0210*/  IMAD.MOV.U32 R3, RZ, RZ, 0x70 ;  /* 0x00000070ff037424 */ /* 0x000fe400078e00ff */
[----:B--2---:R2:W-:Y:S03]  /*0220*/  STS.64 [UR20], R10 ;  /* 0x0000000aff007988 */ /* 0x0045e60008000a14 */
[----:B-1----:R-:W-:-:S05]  /*0230*/  LOP3.LUT R2, R2, 0x10, R3, 0xd8, !PT ;  /* 0x0000001002027812 */ /* 0x002fca00078ed803 */
[----:B------:R2:W-:Y:S02]  /*0240*/  STS [UR20+0x8], R2 ;  /* 0x00000802ff007988 */ /* 0x0005e40008000814 */
.L_x_1:
[----:B------:R-:W-:Y:S05]  /*0250*/  BSYNC B0 ;  /* 0x0000000000007941 */ /* 0x000fea0003800000 */
.L_x_0:
[----:B------:R-:W-:Y:S04]  /*0260*/  BSSY B0, `(.L_x_2) ;  /* 0x000000a000007945 */ /* 0x000fe80003800000 */
[----:B------:R-:W-:Y:S05]  /*0270*/  @P2 BRA `(.L_x_3) ;  /* 0x0000000000202947 */ /* 0x000fea0003800000 */
[----:B--2---:R-:W1:Y:S01]  /*0280*/  LDS R2, [UR20+0x34] ;  /* 0x00003414ff027984 */ /* 0x004e620008000800 */
[----:B------:R-:W-:Y:S02]  /*0290*/  IMAD.MOV.U32 R3, RZ, RZ, 0x1f000000 ;  /* 0x1f000000ff037424 */ /* 0x000fe400078e00ff */
[----:B------:R-:W-:Y:S01]  /*02a0*/  @!P2 IMAD.MOV.U32 R5, RZ, RZ, 0x3f ;  /* 0x0000003fff05a424 */ /* 0x000fe200078e00ff */
[----:B------:R-:W2:Y:S02]  /*02b0*/  @!P2 LDS R8, [UR20+0x38] ;  /* 0x00003814ff08a984 */ /* 0x000ea40008000800 */
[----:B-1----:R-:W-:Y:S02]  /*02c0*/  LOP3.LUT R2, R2, 0xff000000, R3, 0xb8, !PT ;  /* 0xff00000002027812 */ /* 0x002fe400078eb803 */
[----:B--2---:R-:W-:-:S03]  /*02d0*/  @!P2 LOP3.LUT R3, R8, 0xff, R5, 0xb8, !PT ;  /* 0x000000ff0803a812 */ /* 0x004fc600078eb805 */
[----:B------:R1:W-:Y:S04]  /*02e0*/  STS [UR20+0x34], R2 ;  /* 0x00003402ff007988 */ /* 0x0003e80008000814 */
[----:B------:R1:W-:Y:S02]  /*02f0*/  @!P2 STS [UR20+0x38], R3 ;  /* 0x00003803ff00a988 */ /* 0x0003e40008000814 */
.L_x_3:
[----:B------:R-:W-:Y:S05]  /*0300*/  BSYNC B0 ;  /* 0x0000000000007941 */ /* 0x000fea0003800000 */
.L_x_2:
[----:B------:R-:W-:Y:S04]  /*0310*/  BSSY B0, `(.L_x_4) ;  /* 0x000000e000007945 */ /* 0x000fe80003800000 */
[----:B------:R-:W-:Y:S05]  /*0320*/  @P2 BRA `(.L_x_5) ;  /* 0x0000000000302947 */ /* 0x000fea0003800000 */
[----:B-1----:R-:W1:Y:S01]  /*0330*/  LDS R3, [UR20+0x34] ;  /* 0x00003414ff037984 */ /* 0x002e620008000800 */
[----:B--2---:R-:W2:Y:S03]  /*0340*/  LDC.64 R10, c[0x0][0x238] ;  /* 0x00008e00ff0a7b82 */ /* 0x004ea60000000a00 */
[----:B------:R-:W3:Y:S01]  /*0350*/  LDS R2, [UR20+0x1c] ;  /* 0x00001c14ff027984 */ /* 0x000ee20008000800 */
[C---:B--2---:R-:W-:Y:S01]  /*0360*/  SHF.L.U64.HI R8, R10.reuse, 0x1, R11 ;  /* 0x000000010a087819 */ /* 0x044fe2000001020b */
[----:B------:R-:W-:-:S03]  /*0370*/  IMAD.SHL.U32 R5, R10, 0x2, RZ ;  /* 0x000000020a057824 */ /* 0x000fc600078e00ff */
[--C-:B------:R-:W-:Y:S02]  /*0380*/  SHF.R.U32.HI R7, RZ, 0x4, R8.reuse ;  /* 0x00000004ff077819 */ /* 0x100fe40000011608 */
[----:B------:R-:W-:-:S05]  /*0390*/  SHF.R.U64 R5, R5, 0x4, R8 ;  /* 0x0000000405057819 */ /* 0x000fca0000001208 */
[----:B------:R4:W-:Y:S01]  /*03a0*/  STS [UR20+0xc], R5 ;  /* 0x00000c05ff007988 */ /* 0x0009e20008000814 */
[----:B-1----:R-:W-:Y:S02]  /*03b0*/  LOP3.LUT R3, R3, 0x7, RZ, 0xb8, !PT ;  /* 0x0000000703037812 */ /* 0x002fe400078eb8ff */
[----:B---3--:R-:W-:-:S03]  /*03c0*/  LOP3.LUT R2, R2, 0xf, R7, 0xb8, !PT ;  /* 0x0000000f02027812 */ /* 0x008fc600078eb807 */
[----:B------:R4:W-:Y:S04]  /*03d0*/  STS [UR20+0x34], R3 ;  /* 0x00003403ff007988 */ /* 0x0009e80008000814 */
[----:B------:R4:W-:Y:S02]  /*03e0*/  STS [UR20+0x1c], R2 ;  /* 0x00001c02ff007988 */ /* 0x0009e40008000814 */
.L_x_5:
[----:B------:R-:W-:Y:S05]  /*03f0*/  BSYNC B0 ;  /* 0x0000000000007941 */ /* 0x000fea0003800000 */
.L_x_4:
[----:B------:R-:W-:Y:S04]  /*0400*/  BSSY B1, `(.L_x_6) ;  /* 0x000001a000017945 */ /* 0x000fe80003800000 */
[----:B------:R-:W-:Y:S04]  /*0410*/  BSSY B0, `(.L_x_7) ;  /* 0x0000015000007945 */ /* 0x000fe80003800000 */
[----:B------:R-:W-:Y:S05]  /*0420*/  @P2 BRA `(.L_x_8) ;  /* 0x0000000000202947 */ /* 0x000fea0003800000 */
[----:B-12-4-:R-:W1:Y:S02]  /*0430*/  LDS R2, [UR20+0x34] ;  /* 0x00003414ff027984 */ /* 0x016e640008000800 */
[----:B-1----:R-:W-:-:S05]  /*0440*/  LOP3.LUT R2, R2, 0x38, RZ, 0xb8, !PT ;  /* 0x0000003802027812 */ /* 0x002fca00078eb8ff */
[----:B------:R1:W-:Y:S01]  /*0450*/  STS [UR20+0x34], R2 ;  /* 0x00003402ff007988 */ /* 0x0003e20008000814 */
[----:B------:R-:W-:Y:S05]  /*0460*/  @P2 BRA `(.L_x_9) ;  /* 0x0000000000202947 */ /* 0x000fea0003800000 */
[----:B-1----:R-:W1:Y:S01]  /*0470*/  LDS R2, [UR20+0x8] ;  /* 0x00000814ff027984 */ /* 0x002e620008000800 */
[----:B------:R-:W-:-:S05]  /*0480*/  IMAD.MOV.U32 R3, RZ, RZ, 0x780 ;  /* 0x00000780ff037424 */ /* 0x000fca00078e00ff */
[----:B-1----:R-:W-:-:S05]  /*0490*/  LOP3.LUT R2, R2, 0x500, R3, 0xd8, !PT ;  /* 0x0000050002027812 */ /* 0x002fca00078ed803 */
[----:B------:R3:W-:Y:S02]  /*04a0*/  STS [UR20+0x8], R2 ;  /* 0x00000802ff007988 */ /* 0x0007e40008000814 */
.L_x_8:
[----:B------:R-:W-:Y:S05]  /*04b0*/  @P2 BRA `(.L_x_10) ;  /* 0x0000000000282947 */ /* 0x000fea0003800000 */
[----:B-1234-:R-:W1:Y:S02]  /*04c0*/  LDS R2, [UR20+0x8] ;  /* 0x00000814ff027984 */ /* 0x01ee640008000800 */
[----:B-1----:R-:W-:-:S05]  /*04d0*/  LOP3.LUT R2, R2, 0x1800, RZ, 0xb8, !PT ;  /* 0x0000180002027812 */ /* 0x002fca00078eb8ff */
[----:B------:R2:W-:Y:S02]  /*04e0*/  STS [UR20+0x8], R2 ;  /* 0x00000802ff007988 */ /* 0x0005e40008000814 */
.L_x_9:
[----:B------:R-:W-:Y:S05]  /*04f0*/  @P2 BREAK B0 ;  /* 0x0000000000002942 */ /* 0x000fea0003800000 */
[----:B------:R-:W-:Y:S05]  /*0500*/  @P2 BRA `(.L_x_11) ;  /* 0x0000000000242947 */ /* 0x000fea0003800000 */
[----:B------:R-:W3:Y:S01]  /*0510*/  LDS R3, [UR20+0x8] ;  /* 0x00000814ff037984 */ /* 0x000ee20008000800 */
[----:B-12---:R-:W-:-:S05]  /*0520*/  IMAD.MOV.U32 R2, RZ, RZ, 0x6000 ;  /* 0x00006000ff027424 */ /* 0x006fca00078e00ff */
[----:B---3--:R-:W-:-:S04]  /*0530*/  LOP3.LUT R2, R3, 0x4000, R2, 0xd8, !PT ;  /* 0x0000400003027812 */ /* 0x008fc800078ed802 */
[----:B------:R-:W-:-:S05]  /*0540*/  LOP3.LUT R2, R2, 0x400000, RZ, 0xb8, !PT ;  /* 0x0040000002027812 */ /* 0x000fca00078eb8ff */
[----:B------:R5:W-:Y:S02]  /*0550*/  STS [UR20+0x8], R2 ;  /* 0x00000802ff007988 */ /* 0x000be40008000814 */
.L_x_10:
[----:B------:R-:W-:Y:S05]  /*0560*/  BSYNC B0 ;  /* 0x0000000000007941 */ /* 0x000fea0003800000 */
.L_x_7:
[----:B-12345:R-:W1:Y:S02]  /*0570*/  @!P2 LDS R2, [UR20+0x8] ;  /* 0x00000814ff02a984 */ /* 0x03ee640008000800 */
[----:B-1----:R-:W-:-:S05]  /*0580*/  @!P2 LOP3.LUT R2, R2, 0x8000, RZ, 0xb8, !PT ;  /* 0x000080000202a812 */ /* 0x002fca00078eb8ff */
[----:B------:R3:W-:Y:S02]  /*0590*/  @!P2 STS [UR20+0x8], R2 ;  /* 0x00000802ff00a988 */ /* 0x0007e40008000814 */
.L_x_11:
[----:B------:R-:W-:Y:S05]  /*05a0*/  BSYNC B1 ;  /* 0x0000000000017941 */ /* 0x000fea0003800000 */
.L_x_6:
[----:B------:R-:W-:Y:S05]  /*05b0*/  WARPSYNC.ALL ;  /* 0x0000000000007948 */ /* 0x000fea0003800000 */
[----:B------:R-:W-:Y:S05]  /*05c0*/  @P0 BRA `(.L_x_12) ;  /* 0x0000000000280947 */ /* 0x000fea0003800000 */
[----:B-123--:R-:W1:Y:S01]  /*05d0*/  S2R R2, SR_LANEID ;  /* 0x0000000000027919 */ /* 0x00ee620000000000 */
[----:B------:R-:W-:Y:S05]  /*05e0*/  WARPSYNC.ALL ;  /* 0x0000000000007948 */ /* 0x000fea0003800000 */
[----:B-1----:R-:W-:-:S05]  /*05f0*/  IMAD.SHL.U32 R5, R2, 0x4, RZ ;  /* 0x0000000402057824 */ /* 0x002fca00078e00ff */
[----:B------:R-:W1:Y:S01]  /*0600*/  LDS R7, [R5+UR20] ;  /* 0x0000001405077984 */ /* 0x000e620008000800 */
[----:B------:R-:W-:-:S05]  /*0610*/  IADD3 R2, P1, R5, UR22, RZ ;  /* 0x0000001605027c10 */ /* 0x000fca000ff3e0ff */
[----:B------:R-:W-:-:S05]  /*0620*/  IMAD.X R3, RZ, RZ, UR23, P1 ;  /* 0x00000017ff037e24 */ /* 0x000fca00088e06ff */
[----:B-1----:R4:W5:Y:S01]  /*0630*/  ATOMG.E.EXCH.STRONG.GPU PT, RZ, [R2], R7 ;  /* 0x0000000702ff73a8 */ /* 0x00296200041ee100 */
[----:B------:R-:W-:-:S04]  /*0640*/  DEPBAR {5,4,3,2,1,0} ;  /* 0x0000003f0000791a */ /* 0x000fc80000000000 */
[----:B------:R4:W-:Y:S01]  /*0650*/  UTMACCTL.IV [UR22] ;  /* 0x00000000160079b9 */ /* 0x0009e20008000000 */
[----:B------:R-:W-:Y:S01]  /*0660*/  NOP ;  /* 0x0000000000007918 */ /* 0x000fe20000000000 */
.L_x_12:
[----:B------:R-:W-:Y:S05]  /*0670*/  @P0 BRA `(.L_x_13) ;  /* 0x00000000000c0947 */ /* 0x000fea0003800000 */
[----:B------:R0:W-:Y:S01]  /*0680*/  UTMACMDFLUSH ;  /* 0x00000000000079b7 */ /* 0x0001e20000000000 */
[----:B------:R-:W-:Y:S05]  /*0690*/  @P0 BRA `(.L_x_13) ;  /* 0x0000000000040947 */ /* 0x000fea0003800000 */
[----:B------:R-:W-:-:S04]  /*06a0*/  DEPBAR.LE SB0, 0x0 ;  /* 0x000080000000791a */ /* 0x000fc80000000000 */
.L_x_13:
[----:B------:R-:W-:Y:S05]  /*06b0*/  WARPSYNC.ALL ;  /* 0x0000000000007948 */ /* 0x000fea0003800000 */
[----:B-----5:R-:W-:Y:S06]  /*06c0*/  BAR.SYNC.DEFER_BLOCKING 0x0 ;  /* 0x0000000000007b1d */ /* 0x020fec0000010000 */
[----:B------:R-:W-:Y:S02]  /*06d0*/  BSSY B1, `(.L_x_14) ;  /* 0x000000b000017945 */ /* 0x000fe40003800000 */
[----:B------:R-:W-:Y:S06]  /*06e0*/  BAR.SYNC.DEFER_BLOCKING 0x0 ;  /* 0x0000000000007b1d */ /* 0x000fec0000010000 */
[----:B------:R5:W-:Y:S01]  /*06f0*/  @!P0 STS [R12], RZ ;  /* 0x000000ff0c008388 */ /* 0x000be20000000800 */
[----:B------:R-:W-:Y:S01]  /*0700*/  NOP ;  /* 0x0000000000007918 */ /* 0x000fe20000000000 */
[----:B------:R-:W-:Y:S05]  /*0710*/  @P2 BRA `(.L_x_15) ;  /* 0x0000000000182947 */ /* 0x000fea0003800000 */
[----:B-1234-:R-:W1:Y:S01]  /*0720*/  LDS R2, [UR20+0x8] ;  /* 0x00000814ff027984 */ /* 0x01ee620008000800 */
[----:B------:R-:W2:Y:S01]  /*0730*/  LDC.64 R10, c[0x0][0x218] ;  /* 0x00008600ff0a7b82 */ /* 0x000ea20000000a00 */
[----:B------:R-:W-:Y:S02]  /*0740*/  IMAD.MOV.U32 R3, RZ, RZ, 0x70 ;  /* 0x00000070ff037424 */ /* 0x000fe400078e00ff */
[----:B--2---:R2:W-:Y:S03]  /*0750*/  STS.64 [UR20], R10 ;  /* 0x0000000aff007988 */ /* 0x0045e60008000a14 */
[----:B-1----:R-:W-:-:S05]  /*0760*/  LOP3.LUT R2, R2, 0x10, R3, 0xd8, !PT ;  /* 0x0000001002027812 */ /* 0x002fca00078ed803 */
[----:B------:R2:W-:Y:S02]  /*0770*/  STS [UR20+0x8], R2 ;  /* 0x00000802ff007988 */ /* 0x0005e40008000814 */
.L_x_15:
[----:B----4-:R-:W-:Y:S05]  /*0780*/  BSYNC B1 ;  /* 0x0000000000017941 */ /* 0x010fea0003800000 */
.L_x_14:
[----:B------:R-:W-:Y:S04]  /*0790*/  BSSY B2, `(.L_x_16) ;  /* 0x000000f000027945 */ /* 0x000fe80003800000 */
[----:B------:R-:W-:Y:S04]  /*07a0*/  BSSY B1, `(.L_x_17) ;  /* 0x000000c000017945 */ /* 0x000fe80003800000 */
[----:B------:R-:W-:Y:S05]  /*07b0*/  @P2 BRA `(.L_x_18) ;  /* 0x0000000000282947 */ /* 0x000fea0003800000 */
[----:B-123--:R-:W1:Y:S01]  /*07c0*/  LDS R2, [UR20+0x34] ;  /* 0x00003414ff027984 */ /* 0x00ee620008000800 */
[----:B------:R-:W-:Y:S01]  /*07d0*/  IMAD.MOV.U32 R3, RZ, RZ, 0x1f000000 ;  /* 0x1f000000ff037424 */ /* 0x000fe200078e00ff */
[----:B------:R-:W-:Y:S05]  /*07e0*/  @P2 BREAK B1 ;  /* 0x0000000000012942 */ /* 0x000fea0003800000 */
[----:B-1----:R-:W-:-:S05]  /*07f0*/  LOP3.LUT R2, R2, 0xff000000, R3, 0xb8, !PT ;  /* 0xff00000002027812 */ /* 0x002fca00078eb803 */
[----:B------:R1:W-:Y:S01]  /*0800*/  STS [UR20+0x34], R2 ;  /* 0x00003402ff007988 */ /* 0x0003e20008000814 */
[----:B------:R-:W-:Y:S05]  /*0810*/  @P2 BRA `(.L_x_19) ;  /* 0x0000000000182947 */ /* 0x000fea0003800000 */
[----:B------:R-:W2:Y:S01]  /*0820*/  LDS R3, [UR20+0x38] ;  /* 0x00003814ff037984 */ /* 0x000ea20008000800 */
[----:B-1----:R-:W-:-:S05]  /*0830*/  IMAD.MOV.U32 R2, RZ, RZ, 0xff ;  /* 0x000000ffff027424 */ /* 0x002fca00078e00ff */
[----:B--2---:R-:W-:-:S05]  /*0840*/  LOP3.LUT R2, R3, 0xff, R2, 0xb8, !PT ;  /* 0x000000ff03027812 */ /* 0x004fca00078eb802 */
[----:B------:R4:W-:Y:S02]  /*0850*/  STS [UR20+0x38], R2 ;  /* 0x00003802ff007988 */ /* 0x0009e40008000814 */
.L_x_18:
[----:B------:R-:W-:Y:S05]  /*0860*/  BSYNC B1 ;  /* 0x0000000000017941 */ /* 0x000fea0003800000 */
.L_x_17:
[----:B------:R1:W-:Y:S02]  /*0870*/  @!P2 STS [UR20+0x20], R9 ;  /* 0x00002009ff00a988 */ /* 0x0003e40008000814 */
.L_x_19:
[----:B------:R-:W-:Y:S05]  /*0880*/  BSYNC B2 ;  /* 0x0000000000027941 */ /* 0x000fea0003800000 */
.L_x_16:
[----:B------:R-:W-:Y:S05]  /*0890*/  WARPSYNC.ALL ;  /* 0x0000000000007948 */ /* 0x000fea0003800000 */
[----:B------:R-:W2:Y:S01]  /*08a0*/  LDC R5, c[0x0][0x22c] ;  /* 0x00008b00ff057b82 */ /* 0x000ea20000000800 */
[----:B------:R-:W-:Y:S01]  /*08b0*/  BSSY B2, `(.L_x_20) ;  /* 0x0000010000027945 */ /* 0x000fe20003800000 */
[----:B--2---:R-:W-:-:S05]  /*08c0*/  VIADD R5, R5, 0xffffffff ;  /* 0xffffffff05057836 */ /* 0x004fca0000000000 */
[----:B------:R2:W-:Y:S01]  /*08d0*/  @!P2 STS [UR20+0x24], R5 ;  /* 0x00002405ff00a988 */ /* 0x0005e20008000814 */
[----:B------:R-:W-:Y:S05]  /*08e0*/  @P2 BRA `(.L_x_21) ;  /* 0x0000000000302947 */ /* 0x000fea0003800000 */
[----:B------:R-:W2:Y:S01]  /*08f0*/  LDS R3, [UR20+0x34] ;  /* 0x00003414ff037984 */ /* 0x000ea20008000800 */
[----:B------:R-:W2:Y:S03]  /*0900*/  LDC.64 R10, c[0x0][0x240] ;  /* 0x00009000ff0a7b82 */ /* 0x000ea60000000a00 */
[----:B-1-34-:R-:W1:Y:S01]  /*0910*/  LDS R2, [UR20+0x1c] ;  /* 0x00001c14ff027984 */ /* 0x01ae620008000800 */
[C---:B--2---:R-:W-:Y:S01]  /*0920*/  SHF.L.U64.HI R8, R10.reuse, 0x1, R11 ;  /* 0x000000010a087819 */ /* 0x044fe2000001020b */
[----:B------:R-:W-:-:S03]  /*0930*/  IMAD.SHL.U32 R7, R10, 0x2, RZ ;  /* 0x000000020a077824 */ /* 0x000fc600078e00ff */
[--C-:B------:R-:W-:Y:S02]  /*0940*/  SHF.R.U32.HI R9, RZ, 0x4, R8.reuse ;  /* 0x00000004ff097819 */ /* 0x100fe40000011608 */
[----:B------:R-:W-:-:S05]  /*0950*/  SHF.R.U64 R7, R7, 0x4, R8 ;  /* 0x0000000407077819 */ /* 0x000fca0000001208 */
[----:B------:R2:W-:Y:S01]  /*0960*/  STS [UR20+0xc], R7 ;  /* 0x00000c07ff007988 */ /* 0x0005e20008000814 */
[----:B------:R-:W-:Y:S02]  /*0970*/  LOP3.LUT R3, R3, 0x7, RZ, 0xb8, !PT ;  /* 0x0000000703037812 */ /* 0x000fe400078eb8ff */
[----:B-1----:R-:W-:-:S03]  /*0980*/  LOP3.LUT R2, R2, 0xf, R9, 0xb8, !PT ;  /* 0x0000000f02027812 */ /* 0x002fc600078eb809 */
[----:B------:R2:W-:Y:S04]  /*0990*/  STS [UR20+0x34], R3 ;  /* 0x00003403ff007988 */ /* 0x0005e80008000814 */
[----:B------:R2:W-:Y:S02]  /*09a0*/  STS [UR20+0x1c], R2 ;  /* 0x00001c02ff007988 */ /* 0x0005e40008000814 */
.L_x_21:
[----:B------:R-:W-:Y:S05]  /*09b0*/  BSYNC B2 ;  /* 0x0000000000027941 */ /* 0x000fea0003800000 */
.L_x_20:
[----:B------:R-:W-:Y:S04]  /*09c0*/  BSSY B3, `(.L_x_22) ;  /* 0x000001a000037945 */ /* 0x000fe80003800000 */
[----:B------:R-:W-:Y:S04]  /*09d0*/  BSSY B2, `(.L_x_23) ;  /* 0x0000015000027945 */ /* 0x000fe80003800000 */
[----:B------:R-:W-:Y:S05]  /*09e0*/  @P2 BRA `(.L_x_24) ;  /* 0x0000000000202947 */ /* 0x000fea0003800000 */
[----:B-1234-:R-:W1:Y:S02]  /*09f0*/  LDS R2, [UR20+0x34] ;  /* 0x00003414ff027984 */ /* 0x01ee640008000800 */
[----:B-1----:R-:W-:-:S05]  /*0a00*/  LOP3.LUT R2, R2, 0x38, RZ, 0xb8, !PT ;  /* 0x0000003802027812 */ /* 0x002fca00078eb8ff */
[----:B------:R1:W-:Y:S01]  /*0a10*/  STS [UR20+0x34], R2 ;  /* 0x00003402ff007988 */ /* 0x0003e20008000814 */
[----:B------:R-:W-:Y:S05]  /*0a20*/  @P2 BRA `(.L_x_25) ;  /* 0x0000000000202947 */ /* 0x000fea0003800000 */
[----:B-1----:R-:W1:Y:S01]  /*0a30*/  LDS R2, [UR20+0x8] ;  /* 0x00000814ff027984 */ /* 0x002e620008000800 */
[----:B------:R-:W-:-:S05]  /*0a40*/  IMAD.MOV.U32 R3, RZ, RZ, 0x780 ;  /* 0x00000780ff037424 */ /* 0x000fca00078e00ff */
[----:B-1----:R-:W-:-:S05]  /*0a50*/  LOP3.LUT R2, R2, 0x500, R3, 0xd8, !PT ;  /* 0x0000050002027812 */ /* 0x002fca00078ed803 */
[----:B------:R1:W-:Y:S02]  /*0a60*/  STS [UR20+0x8], R2 ;  /* 0x00000802ff007988 */ /* 0x0003e40008000814 */
.L_x_24:
[----:B------:R-:W-:Y:S05]  /*0a70*/  @P2 BRA `(.L_x_26) ;  /* 0x0000000000282947 */ /* 0x000fea0003800000 */
[----:B-1234-:R-:W1:Y:S02]  /*0a80*/  LDS R2, [UR20+0x8] ;  /* 0x00000814ff027984 */ /* 0x01ee640008000800 */
[----:B-1----:R-:W-:-:S05]  /*0a90*/  LOP3.LUT R2, R2, 0x1800, RZ, 0xb8, !PT ;  /* 0x0000180002027812 */ /* 0x002fca00078eb8ff */
[----:B------:R2:W-:Y:S02]  /*0aa0*/  STS [UR20+0x8], R2 ;  /* 0x00000802ff007988 */ /* 0x0005e40008000814 */
.L_x_25:
[----:B------:R-:W-:Y:S05]  /*0ab0*/  @P2 BREAK B2 ;  /* 0x0000000000022942 */ /* 0x000fea0003800000 */
[----:B------:R-:W-:Y:S05]  /*0ac0*/  @P2 BRA `(.L_x_27) ;  /* 0x0000000000242947 */ /* 0x000fea0003800000 */
[----:B-12---:R-:W1:Y:S01]  /*0ad0*/  LDS R2, [UR20+0x8] ;  /* 0x00000814ff027984 */ /* 0x006e620008000800 */
[----:B------:R-:W-:-:S05]  /*0ae0*/  IMAD.MOV.U32 R3, RZ, RZ, 0x6000 ;  /* 0x00006000ff037424 */ /* 0x000fca00078e00ff */
[----:B-1----:R-:W-:-:S04]  /*0af0*/  LOP3.LUT R2, R2, 0x4000, R3, 0xd8, !PT ;  /* 0x0000400002027812 */ /* 0x002fc800078ed803 */
[----:B------:R-:W-:-:S05]  /*0b00*/  LOP3.LUT R2, R2, 0x400000, RZ, 0xb8, !PT ;  /* 0x0040000002027812 */ /* 0x000fca00078eb8ff */
[----:B------:R1:W-:Y:S02]  /*0b10*/  STS [UR20+0x8], R2 ;  /* 0x00000802ff007988 */ /* 0x0003e40008000814 */
.L_x_26:
[----:B------:R-:W-:Y:S05]  /*0b20*/  BSYNC B2 ;  /* 0x0000000000027941 */ /* 0x000fea0003800000 */
.L_x_23:
[----:B-1234-:R-:W1:Y:S02]  /*0b30*/  @!P2 LDS R2, [UR20+0x8] ;  /* 0x00000814ff02a984 */ /* 0x01ee640008000800 */
[----:B-1----:R-:W-:-:S05]  /*0b40*/  @!P2 LOP3.LUT R2, R2, 0x8000, RZ, 0xb8, !PT ;  /* 0x000080000202a812 */ /* 0x002fca00078eb8ff */
[----:B------:R3:W-:Y:S02]  /*0b50*/  @!P2 STS [UR20+0x8], R2 ;  /* 0x00000802ff00a988 */ /* 0x0007e40008000814 */
.L_x_27:
[----:B------:R-:W-:Y:S05]  /*0b60*/  BSYNC B3 ;  /* 0x0000000000037941 */ /* 0x000fea0003800000 */
.L_x_22:
[----:B------:R-:W-:Y:S05]  /*0b70*/  WARPSYNC.ALL ;  /* 0x0000000000007948 */ /* 0x000fea0003800000 */
[----:B------:R-:W-:-:S04]  /*0b80*/  UIADD3 UR25, UR5, 0x80, URZ ;  /* 0x0000008005197890 */ /* 0x000fc8000fffe03f */
[----:B------:R-:W-:-:S04]  /*0b90*/  UIADD3 UR24, UP0, UR25, UR26, URZ ;  /* 0x0000001a19187290 */ /* 0x000fc8000ff1e03f */
[----:B------:R-:W-:Y:S01]  /*0ba0*/  ULEA.HI.X.SX32 UR25, UR25, UR27, 0x1, UP0 ;  /* 0x0000001b19197291 */ /* 0x000fe200080f0e3f */
[----:B------:R-:W-:Y:S11]  /*0bb0*/  @P0 BRA `(.L_x_28) ;  /* 0x0000000000280947 */ /* 0x000ff60003800000 */
[----:B-123--:R-:W1:Y:S01]  /*0bc0*/  S2R R2, SR_LANEID ;  /* 0x0000000000027919 */ /* 0x00ee620000000000 */
[----:B------:R-:W-:Y:S05]  /*0bd0*/  WARPSYNC.ALL ;  /* 0x0000000000007948 */ /* 0x000fea0003800000 */
[----:B-1----:R-:W-:-:S05]  /*0be0*/  IMAD.SHL.U32 R8, R2, 0x4, RZ ;  /* 0x0000000402087824 */ /* 0x002fca00078e00ff */
[----:B------:R-:W1:Y:S01]  /*0bf0*/  LDS R7, [R8+UR20] ;  /* 0x0000001408077984 */ /* 0x000e620008000800 */
[----:B------:R-:W-:-:S05]  /*0c00*/  IADD3 R2, P1, R8, UR24, RZ ;  /* 0x0000001808027c10 */ /* 0x000fca000ff3e0ff */
[----:B------:R-:W-:-:S05]  /*0c10*/  IMAD.X R3, RZ, RZ, UR25, P1 ;  /* 0x00000019ff037e24 */ /* 0x000fca00088e06ff */
[----:B-1----:R4:W2:Y:S01]  /*0c20*/  ATOMG.E.EXCH.STRONG.GPU PT, RZ, [R2], R7 ;  /* 0x0000000702ff73a8 */ /* 0x0028a200041ee100 */
[----:B------:R-:W-:-:S04]  /*0c30*/  DEPBAR {5,4,3,2,1,0} ;  /* 0x0000003f0000791a */ /* 0x000fc80000000000 */
[----:B------:R4:W-:Y:S01]  /*0c40*/  UTMACCTL.IV [UR24] ;  /* 0x00000000180079b9 */ /* 0x0009e20008000000 */
[----:B------:R-:W-:Y:S01]  /*0c50*/  NOP ;  /* 0x0000000000007918 */ /* 0x000fe20000000000 */
.L_x_28:
[----:B------:R-:W-:Y:S05]  /*0c60*/  @P0 BRA `(.L_x_29) ;  /* 0x00000000000c0947 */ /* 0x000fea0003800000 */
[----:B------:R0:W-:Y:S01]  /*0c70*/  UTMACMDFLUSH ;  /* 0x00000000000079b7 */ /* 0x0001e20000000000 */
[----:B------:R-:W-:Y:S05]  /*0c80*/  @P0 BRA `(.L_x_29) ;  /* 0x0000000000040947 */ /* 0x000fea0003800000 */
[----:B------:R-:W-:-:S04]  /*0c90*/  DEPBAR.LE SB0, 0x0 ;  /* 0x000080000000791a */ /* 0x000fc80000000000 */
.L_x_29:
[----:B------:R-:W-:Y:S05]  /*0ca0*/  WARPSYNC.ALL ;  /* 0x0000000000007948 */ /* 0x000fea0003800000 */
[----:B--2---:R-:W-:Y:S06]  /*0cb0*/  BAR.SYNC.DEFER_BLOCKING 0x0 ;  /* 0x0000000000007b1d */ /* 0x004fec0000010000 */
[----:B------:R-:W-:Y:S02]  /*0cc0*/  BSSY B3, `(.L_x_30) ;  /* 0x000000b000037945 */ /* 0x000fe40003800000 */
[----:B------:R-:W-:Y:S06]  /*0cd0*/  BAR.SYNC.DEFER_BLOCKING 0x0 ;  /* 0x0000000000007b1d */ /* 0x000fec0000010000 */
[----:B------:R2:W-:Y:S01]  /*0ce0*/  @!P0 STS [R12], RZ ;  /* 0x000000ff0c008388 */ /* 0x0005e20000000800 */
[----:B------:R-:W-:Y:S01]  /*0cf0*/  NOP ;  /* 0x0000000000007918 */ /* 0x000fe20000000000 */
[----:B------:R-:W-:Y:S05]  /*0d00*/  @P2 BRA `(.L_x_31) ;  /* 0x0000000000182947 */ /* 0x000fea0003800000 */
[----:B-1-34-:R-:W1:Y:S01]  /*0d10*/  LDS R2, [UR20+0x8] ;  /* 0x00000814ff027984 */ /* 0x01ae620008000800 */
[----:B------:R-:W3:Y:S01]  /*0d20*/  LDC.64 R8, c[0x0][0x220] ;  /* 0x00008800ff087b82 */ /* 0x000ee20000000a00 */
[----:B------:R-:W-:Y:S02]  /*0d30*/  IMAD.MOV.U32 R3, RZ, RZ, 0x70 ;  /* 0x00000070ff037424 */ /* 0x000fe400078e00ff */
[----:B---3--:R3:W-:Y:S03]  /*0d40*/  STS.64 [UR20], R8 ;  /* 0x00000008ff007988 */ /* 0x0087e60008000a14 */
[----:B-1----:R-:W-:-:S05]  /*0d50*/  LOP3.LUT R2, R2, 0x10, R3, 0xd8, !PT ;  /* 0x0000001002027812 */ /* 0x002fca00078ed803 */
[----:B------:R3:W-:Y:S02]  /*0d60*/  STS [UR20+0x8], R2 ;  /* 0x00000802ff007988 */ /* 0x0007e40008000814 */
.L_x_31:
[----:B----4-:R-:W-:Y:S05]  /*0d70*/  BSYNC B3 ;  /* 0x0000000000037941 */ /* 0x010fea0003800000 */
.L_x_30:
[----:B------:R-:W-:Y:S04]  /*0d80*/  BSSY B4, `(.L_x_32) ;  /* 0x0000011000047945 */ /* 0x000fe80003800000 */
[----:B------:R-:W-:Y:S04]  /*0d90*/  BSSY B3, `(.L_x_33) ;  /* 0x000000e000037945 */ /* 0x000fe80003800000 */
[----:B------:R-:W-:Y:S05]  /*0da0*/  @P2 BRA `(.L_x_34) ;  /* 0x0000000000242947 */ /* 0x000fea0003800000 */
[----:B-1-3--:R-:W1:Y:S01]  /*0db0*/  LDS R2, [UR20+0x34] ;  /* 0x00003414ff027984 */ /* 0x00ae620008000800 */
[----:B------:R-:W-:-:S05]  /*0dc0*/  IMAD.MOV.U32 R3, RZ, RZ, 0x3f000000 ;  /* 0x3f000000ff037424 */ /* 0x000fca00078e00ff */
[----:B-1----:R-:W-:-:S05]  /*0dd0*/  LOP3.LUT R2, R2, 0xff000000, R3, 0xb8, !PT ;  /* 0xff00000002027812 */ /* 0x002fca00078eb803 */
[----:B------:R1:W-:Y:S01]  /*0de0*/  STS [UR20+0x34], R2 ;  /* 0x00003402ff007988 */ /* 0x0003e20008000814 */
[----:B------:R-:W-:Y:S05]  /*0df0*/  @P2 BRA `(.L_x_35) ;  /* 0x00000000001c2947 */ /* 0x000fea0003800000 */
[----:B-1----:R-:W1:Y:S01]  /*0e00*/  LDS R2, [UR20+0x38] ;  /* 0x00003814ff027984 */ /* 0x002e620008000800 */
[----:B------:R-:W-:-:S05]  /*0e10*/  IMAD.MOV.U32 R3, RZ, RZ, 0x3f ;  /* 0x0000003fff037424 */ /* 0x000fca00078e00ff */
[----:B-1----:R-:W-:-:S05]  /*0e20*/  LOP3.LUT R2, R2, 0xff, R3, 0xb8, !PT ;  /* 0x000000ff02027812 */ /* 0x002fca00078eb803 */
[----:B------:R4:W-:Y:S02]  /*0e30*/  STS [UR20+0x38], R2 ;  /* 0x00003802ff007988 */ /* 0x0009e40008000814 */
.L_x_34:
[----:B------:R-:W-:Y:S05]  /*0e40*/  @P2 BREAK B3 ;  /* 0x0000000000032942 */ /* 0x000fea0003800000 */
[----:B------:R-:W-:Y:S05]  /*0e50*/  @P2 BRA `(.L_x_36) ;  /* 0x00000000000c2947 */ /* 0x000fea0003800000 */
[----:B------:R1:W-:Y:S02]  /*0e60*/  STS [UR20+0x20], R5 ;  /* 0x00002005ff007988 */ /* 0x0003e40008000814 */
.L_x_35:
[----:B------:R-:W-:Y:S05]  /*0e70*/  BSYNC B3 ;  /* 0x0000000000037941 */ /* 0x000fea0003800000 */
.L_x_33:
[----:B------:R1:W-:Y:S02]  /*0e80*/  @!P2 STS [UR20+0x24], R4 ;  /* 0x00002404ff00a988 */ /* 0x0003e40008000814 */
.L_x_36:
[----:B------:R-:W-:Y:S05]  /*0e90*/  BSYNC B4 ;  /* 0x0000000000047941 */ /* 0x000fea0003800000 */
.L_x_32:
[----:B------:R-:W-:Y:S05]  /*0ea0*/  WARPSYNC.ALL ;  /* 0x0000000000007948 */ /* 0x000fea0003800000 */
[----:B------:R-:W-:Y:S04]  /*0eb0*/  BSSY B4, `(.L_x_37) ;  /* 0x000000e000047945 */ /* 0x000fe80003800000 */
[----:B------:R-:W-:Y:S05]  /*0ec0*/  @P2 BRA `(.L_x_38) ;  /* 0x0000000000302947 */ /* 0x000fea0003800000 */
[----:B------:R-:W5:Y:S01]  /*0ed0*/  LDS R3, [UR20+0x34] ;  /* 0x00003414ff037984 */ /* 0x000f620008000800 */
[----:B-1----:R-:W1:Y:S03]  /*0ee0*/  LDC.64 R4, c[0x0][0x248] ;  /* 0x00009200ff047b82 */ /* 0x002e660000000a00 */
[----:B---34-:R-:W3:Y:S01]  /*0ef0*/  LDS R2, [UR20+0x1c] ;  /* 0x00001c14ff027984 */ /* 0x018ee20008000800 */
[C---:B-1----:R-:W-:Y:S01]  /*0f00*/  SHF.L.U64.HI R5, R4.reuse, 0x1, R5 ;  /* 0x0000000104057819 */ /* 0x042fe20000010205 */
[----:B------:R-:W-:-:S03]  /*0f10*/  IMAD.SHL.U32 R4, R4, 0x2, RZ ;  /* 0x0000000204047824 */ /* 0x000fc600078e00ff */
[--C-:B------:R-:W-:Y:S02]  /*0f20*/  SHF.R.U32.HI R7, RZ, 0x4, R5.reuse ;  /* 0x00000004ff077819 */ /* 0x100fe40000011605 */
[----:B------:R-:W-:-:S05]  /*0f30*/  SHF.R.U64 R4, R4, 0x4, R5 ;  /* 0x0000000404047819 */ /* 0x000fca0000001205 */
[----:B------:R1:W-:Y:S01]  /*0f40*/  STS [UR20+0xc], R4 ;  /* 0x00000c04ff007988 */ /* 0x0003e20008000814 */
[----:B-----5:R-:W-:Y:S02]  /*0f50*/  LOP3.LUT R3, R3, 0x7, RZ, 0xb8, !PT ;  /* 0x0000000703037812 */ /* 0x020fe400078eb8ff */
[----:B---3--:R-:W-:-:S03]  /*0f60*/  LOP3.LUT R2, R2, 0xf, R7, 0xb8, !PT ;  /* 0x0000000f02027812 */ /* 0x008fc600078eb807 */
[----:B------:R1:W-:Y:S04]  /*0f70*/  STS [UR20+0x34], R3 ;  /* 0x00003403ff007988 */ /* 0x0003e80008000814 */
[----:B------:R1:W-:Y:S02]  /*0f80*/  STS [UR20+0x1c], R2 ;  /* 0x00001c02ff007988 */ /* 0x0003e40008000814 */
.L_x_38:
[----:B------:R-:W-:Y:S05]  /*0f90*/  BSYNC B4 ;  /* 0x0000000000047941 */ /* 0x000fea0003800000 */
.L_x_37:
        /* <DEDUP_REMOVED lines=11> */
.L_x_41:
[----:B------:R-:W-:Y:S05]  /*1050*/  @P2 BRA `(.L_x_43) ;  /* 0x0000000000282947 */ /* 0x000fea0003800000 */
[----:B-1-34-:R-:W1:Y:S02]  /*1060*/  LDS R2, [UR20+0x8] ;  /* 0x00000814ff027984 */ /* 0x01ae640008000800 */
[----:B-1----:R-:W-:-:S05]  /*1070*/  LOP3.LUT R2, R2, 0x1800, RZ, 0xb8, !PT ;  /* 0x0000180002027812 */ /* 0x002fca00078eb8ff */
[----:B------:R3:W-:Y:S02]  /*1080*/  STS [UR20+0x8], R2 ;  /* 0x00000802ff007988 */ /* 0x0007e40008000814 */
.L_x_42:
[----:B------:R-:W-:Y:S05]  /*1090*/  @P2 BREAK B5 ;  /* 0x0000000000052942 */ /* 0x000fea0003800000 */
[----:B------:R-:W-:Y:S05]  /*10a0*/  @P2 BRA `(.L_x_44) ;  /* 0x0000000000242947 */ /* 0x000fea0003800000 */
[----:B-1-3--:R-:W1:Y:S01]  /*10b0*/  LDS R2, [UR20+0x8] ;  /* 0x00000814ff027984 */ /* 0x00ae620008000800 */
[----:B------:R-:W-:-:S05]  /*10c0*/  IMAD.MOV.U32 R3, RZ, RZ, 0x6000 ;  /* 0x00006000ff037424 */ /* 0x000fca00078e00ff */
[----:B-1----:R-:W-:-:S04]  /*10d0*/  LOP3.LUT R2, R2, 0x6000, R3, 0xd8, !PT ;  /* 0x0000600002027812 */ /* 0x002fc800078ed803 */
[----:B------:R-:W-:-:S05]  /*10e0*/  LOP3.LUT R2, R2, 0x400000, RZ, 0xb8, !PT ;  /* 0x0040000002027812 */ /* 0x000fca00078eb8ff */
[----:B------:R1:W-:Y:S02]  /*10f0*/  STS [UR20+0x8], R2 ;  /* 0x00000802ff007988 */ /* 0x0003e40008000814 */
.L_x_43:
[----:B------:R-:W-:Y:S05]  /*1100*/  BSYNC B5 ;  /* 0x0000000000057941 */ /* 0x000fea0003800000 */
.L_x_40:
[----:B-1-34-:R-:W1:Y:S02]  /*1110*/  @!P2 LDS R2, [UR20+0x8] ;  /* 0x00000814ff02a984 */ /* 0x01ae640008000800 */
[----:B-1----:R-:W-:-:S05]  /*1120*/  @!P2 LOP3.LUT R2, R2, 0x8000, RZ, 0xb8, !PT ;  /* 0x000080000202a812 */ /* 0x002fca00078eb8ff */
[----:B------:R4:W-:Y:S02]  /*1130*/  @!P2 STS [UR20+0x8], R2 ;  /* 0x00000802ff00a988 */ /* 0x0009e40008000814 */
.L_x_44:
[----:B------:R-:W-:Y:S05]  /*1140*/  BSYNC B4 ;  /* 0x0000000000047941 */ /* 0x000fea0003800000 */
.L_x_39:
[----:B------:R-:W-:Y:S05]  /*1150*/  WARPSYNC.ALL ;  /* 0x0000000000007948 */ /* 0x000fea0003800000 */
[----:B------:R-:W-:Y:S01]  /*1160*/  UIADD3 UR5, UR5, 0x100, URZ ;  /* 0x0000010005057890 */ /* 0x000fe2000fffe03f */
[----:B------:R-:W-:Y:S02]  /*1170*/  ISETP.GE.AND P1, PT, R13, 0x1, PT ;  /* 0x000000010d00780c */ /* 0x000fe40003f26270 */
[----:B------:R-:W-:Y:S02]  /*1180*/  CS2R R24, SRZ ;  /* 0x0000000000187805 */ /* 0x000fe4000001ff00 */
[----:B------:R-:W-:Y:S01]  /*1190*/  CS2R R26, SRZ ;  /* 0x00000000001a7805 */ /* 0x000fe2000001ff00 */
[----:B------:R-:W-:Y:S01]  /*11a0*/  UIADD3 UR26, UP0, UR5, UR26, URZ ;  /* 0x0000001a051a7290 */ /* 0x000fe2000ff1e03f */
[----:B------:R-:W-:-:S02]  /*11b0*/  CS2R R28, SRZ ;  /* 0x00000000001c7805 */ /* 0x000fc4000001ff00 */
[----:B------:R-:W-:Y:S02]  /*11c0*/  CS2R R30, SRZ ;  /* 0x00000000001e7805 */ /* 0x000fe4000001ff00 */
[----:B------:R-:W-:Y:S01]  /*11d0*/  CS2R R32, SRZ ;  /* 0x0000000000207805 */ /* 0x000fe2000001ff00 */
[----:B------:R-:W-:Y:S01]  /*11e0*/  ULEA.HI.X.SX32 UR27, UR5, UR27, 0x1, UP0 ;  /* 0x0000001b051b7291 */ /* 0x000fe200080f0e3f */
[----:B------:R-:W-:Y:S02]  /*11f0*/  CS2R R34, SRZ ;  /* 0x0000000000227805 */ /* 0x000fe4000001ff00 */
[----:B------:R-:W-:Y:S02]  /*1200*/  CS2R R36, SRZ ;  /* 0x0000000000247805 */ /* 0x000fe4000001ff00 */
[----:B------:R-:W-:Y:S02]  /*1210*/  CS2R R38, SRZ ;  /* 0x0000000000267805 */ /* 0x000fe4000001ff00 */
[----:B------:R-:W-:-:S02]  /*1220*/  CS2R R40, SRZ ;  /* 0x0000000000287805 */ /* 0x000fc4000001ff00 */
[----:B------:R-:W-:Y:S02]  /*1230*/  CS2R R42, SRZ ;  /* 0x00000000002a7805 */ /* 0x000fe4000001ff00 */
[----:B------:R-:W-:Y:S02]  /*1240*/  CS2R R44, SRZ ;  /* 0x00000000002c7805 */ /* 0x000fe4000001ff00 */
        /* <DEDUP_REMOVED lines=40> */
[----:B------:R-:W-:Y:S01]  /*14d0*/  CS2R R126, SRZ ;  /* 0x00000000007e7805 */ /* 0x000fe2000001ff00 */
[----:B------:R-:W-:Y:S01]  /*14e0*/  IMAD.MOV.U32 R128, RZ, RZ, RZ ;  /* 0x000000ffff807224 */ /* 0x000fe200078e00ff */
[----:B------:R-:W-:Y:S06]  /*14f0*/  @P0 BRA `(.L_x_45) ;  /* 0x0000000000280947 */ /* 0x000fec0003800000 */
[----:B-1-34-:R-:W1:Y:S01]  /*1500*/  S2R R2, SR_LANEID ;  /* 0x0000000000027919 */ /* 0x01ae620000000000 */
[----:B------:R-:W-:Y:S05]  /*1510*/  WARPSYNC.ALL ;  /* 0x0000000000007948 */ /* 0x000fea0003800000 */
[----:B-1----:R-:W-:-:S05]  /*1520*/  IMAD.SHL.U32 R4, R2, 0x4, RZ ;  /* 0x0000000402047824 */ /* 0x002fca00078e00ff */
[----:B------:R-:W1:Y:S01]  /*1530*/  LDS R5, [R4+UR20] ;  /* 0x0000001404057984 */ /* 0x000e620008000800 */
[----:B------:R-:W-:-:S05]  /*1540*/  IADD3 R2, P3, R4, UR26, RZ ;  /* 0x0000001a04027c10 */ /* 0x000fca000ff7e0ff */
[----:B------:R-:W-:-:S05]  /*1550*/  IMAD.X R3, RZ, RZ, UR27, P3 ;  /* 0x0000001bff037e24 */ /* 0x000fca00098e06ff */
[----:B-1----:R1:W3:Y:S01]  /*1560*/  ATOMG.E.EXCH.STRONG.GPU PT, RZ, [R2], R5 ;  /* 0x0000000502ff73a8 */ /* 0x0022e200041ee100 */
[----:B------:R-:W-:-:S04]  /*1570*/  DEPBAR {5,4,3,2,1,0} ;  /* 0x0000003f0000791a */ /* 0x000fc80000000000 */
[----:B------:R1:W-:Y:S01]  /*1580*/  UTMACCTL.IV [UR26] ;  /* 0x000000001a0079b9 */ /* 0x0003e20008000000 */
[----:B------:R-:W-:Y:S01]  /*1590*/  NOP ;  /* 0x0000000000007918 */ /* 0x000fe20000000000 */
.L_x_45:
[----:B------:R-:W-:Y:S05]  /*15a0*/  @P0 BRA `(.L_x_46) ;  /* 0x00000000000c0947 */ /* 0x000fea0003800000 */
[----:B------:R0:W-:Y:S01]  /*15b0*/  UTMACMDFLUSH ;  /* 0x00000000000079b7 */ /* 0x0001e20000000000 */
[----:B------:R-:W-:Y:S05]  /*15c0*/  @P0 BRA `(.L_x_46) ;  /* 0x0000000000040947 */ /* 0x000fea0003800000 */
[----:B------:R-:W-:-:S04]  /*15d0*/  DEPBAR.LE SB0, 0x0 ;  /* 0x000080000000791a */ /* 0x000fc80000000000 */
.L_x_46:
[----:B------:R-:W-:Y:S05]  /*15e0*/  WARPSYNC.ALL ;  /* 0x0000000000007948 */ /* 0x000fea0003800000 */
[----:B---3--:R-:W-:Y:S01]  /*15f0*/  BAR.SYNC.DEFER_BLOCKING 0x0 ;  /* 0x0000000000007b1d */ /* 0x008fe20000010000 */
[----:B------:R-:W-:Y:S01]  /*1600*/  USHF.L.U32 UR15, UR30, 0x8, URZ ;  /* 0x000000081e0f7899 */ /* 0x000fe2000800063f */
[----:B------:R-:W-:Y:S01]  /*1610*/  IMAD.MOV.U32 R129, RZ, RZ, RZ ;  /* 0x000000ffff817224 */ /* 0x000fe200078e00ff */
[----:B------:R-:W-:Y:S02]  /*1620*/  CS2R R130, SRZ ;  /* 0x0000000000827805 */ /* 0x000fe4000001ff00 */
[----:B------:R-:W-:-:S02]  /*1630*/  CS2R R132, SRZ ;  /* 0x0000000000847805 */ /* 0x000fc4000001ff00 */
[----:B------:R-:W-:Y:S01]  /*1640*/  CS2R R134, SRZ ;  /* 0x0000000000867805 */ /* 0x000fe2000001ff00 */
[----:B------:R-:W-:Y:S01]  /*1650*/  VOTEU.ALL UP0, P2 ;  /* 0x00000000003f7886 */ /* 0x000fe20001000000 */
[----:B------:R-:W-:Y:S01]  /*1660*/  UMOV UR6, 0x1 ;  /* 0x0000000100067882 */ /* 0x000fe20000000000 */
[----:B------:R-:W-:Y:S01]  /*1670*/  VOTEU.ALL UP1, P2 ;  /* 0x00000000003f7886 */ /* 0x000fe20001020000 */
[----:B------:R-:W-:Y:S01]  /*1680*/  VOTEU.ALL UP2, P2 ;  /* 0x00000000003f7886 */ /* 0x000fe20001040000 */
[----:B------:R-:W-:Y:S01]  /*1690*/  CS2R R136, SRZ ;  /* 0x0000000000887805 */ /* 0x000fe2000001ff00 */
[----:B------:R-:W-:-:S04]  /*16a0*/  @!UP0 UIADD3 UR8, -UR6, 0x100000, URZ ;  /* 0x0010000006088890 */ /* 0x000fc8000fffe13f */
[----:B------:R-:W-:Y:S02]  /*16b0*/  @!UP0 USHF.L.U32 UR9, UR8, 0xb, URZ ;  /* 0x0000000b08098899 */ /* 0x000fe4000800063f */
[----:B------:R-:W-:Y:S01]  /*16c0*/  @!UP0 USHF.L.U32 UR8, UR8, 0x1, URZ ;  /* 0x0000000108088899 */ /* 0x000fe2000800063f */
        /* <DEDUP_REMOVED lines=9> */
[----:B------:R-:W-:Y:S01]  /*1760*/  VOTEU.ALL UP0, P2 ;  /* 0x00000000003f7886 */ /* 0x000fe20001000000 */
[----:B------:R-:W-:Y:S02]  /*1770*/  CS2R R144, SRZ ;  /* 0x0000000000907805 */ /* 0x000fe4000001ff00 */
[----:B------:R-:W-:Y:S02]  /*1780*/  CS2R R146, SRZ ;  /* 0x0000000000927805 */ /* 0x000fe4000001ff00 */
[----:B------:R-:W-:Y:S02]  /*1790*/  CS2R R148, SRZ ;  /* 0x0000000000947805 */ /* 0x000fe4000001ff00 */
[----:B------:R-:W-:Y:S01]  /*17a0*/  CS2R R150, SRZ ;  /* 0x0000000000967805 */ /* 0x000fe2000001ff00 */
[----:B------:R-:W3:Y:S02]  /*17b0*/  FENCE.VIEW.ASYNC.S ;  /* 0x00000000000073c6 */ /* 0x000ee40000000000 */
[----:B---3--:R-:W3:Y:S02]  /*17c0*/  @!UP0 SYNCS.EXCH.64 URZ, [UR20+0xf000], UR8 ;  /* 0x00f00008143f85b2 */ /* 0x008ee40008000100 */
[----:B---3--:R-:W-:Y:S06]  /*17d0*/  BAR.SYNC.DEFER_BLOCKING 0x0 ;  /* 0x0000000000007b1d */ /* 0x008fec0000010000 */
[----:B------:R3:W4:Y:S02]  /*17e0*/  @!UP1 SYNCS.EXCH.64 URZ, [UR20+0xf008], UR10 ;  /* 0x00f0080a143f95b2 */ /* 0x0007240008000100 */
[----:B----4-:R-:W-:Y:S01]  /*17f0*/  BAR.SYNC.DEFER_BLOCKING 0x0 ;  /* 0x0000000000007b1d */ /* 0x010fe20000010000 */
[----:B---3--:R-:W-:-:S05]  /*1800*/  USHF.L.U32 UR11, UR31, 0x6, URZ ;  /* 0x000000061f0b7899 */ /* 0x008fca000800063f */
[----:B------:R3:W4:Y:S01]  /*1810*/  @!UP2 SYNCS.EXCH.64 URZ, [UR20+0xf010], UR6 ;  /* 0x00f01006143fa5b2 */ /* 0x0007220008000100 */
[----:B------:R-:W-:Y:S06]  /*1820*/  @!P1 BRA `(.L_x_47) ;  /* 0x0000000400fc9947 */ /* 0x000fec0003800000 */
        /* <DEDUP_REMOVED lines=63> */
[----:B------:R-:W-:Y:S01]  /*1c20*/  CS2R R150, SRZ ;  /* 0x0000000000967805 */ /* 0x000fe2000001ff00 */
[----:B------:R-:W-:Y:S01]  /*1c30*/  UMOV UR5, URZ ;  /* 0x0000003f00057c82 */ /* 0x000fe20008000000 */
[----:B------:R-:W-:-:S05]  /*1c40*/  UMOV UR10, URZ ;  /* 0x0000003f000a7c82 */ /* 0x000fca0008000000 */
.L_x_49:
[----:B----4-:R-:W-:Y:S01]  /*1c50*/  BAR.SYNC.DEFER_BLOCKING 0x0 ;  /* 0x0000000000007b1d */ /* 0x010fe20000010000 */
[----:B------:R-:W-:Y:S01]  /*1c60*/  ULEA UR32, UR5, UR20, 0x3 ;  /* 0x0000001405207291 */ /* 0x000fe2000f8e183f */
[----:B-1----:R-:W-:Y:S01]  /*1c70*/  @!P2 IMAD.MOV.U32 R3, RZ, RZ, 0x5000 ;  /* 0x00005000ff03a424 */ /* 0x002fe200078e00ff */
[----:B------:R-:W-:Y:S01]  /*1c80*/  ELECT P0, URZ, PT ;  /* 0x00000000003f782f */ /* 0x000fe20003800000 */
[----:B------:R-:W-:Y:S01]  /*1c90*/  IMAD.U32 R2, RZ, RZ, UR4 ;  /* 0x00000004ff027e24 */ /* 0x000fe2000f8e00ff */
[----:B------:R-:W-:Y:S02]  /*1ca0*/  ULEA UR8, UR5, UR20, 0xc ;  /* 0x0000001405087291 */ /* 0x000fe4000f8e603f */
[----:B------:R-:W-:Y:S02]  /*1cb0*/  ISETP.LT.U32.AND P0, PT, R6, 0x20, P0 ;  /* 0x000000200600780c */ /* 0x000fe40000701070 */
[----:B------:R-:W-:Y:S02]  /*1cc0*/  ELECT P1, URZ, PT ;  /* 0x00000000003f782f */ /* 0x000fe40003820000 */
[----:B------:R-:W-:Y:S01]  /*1cd0*/  SHF.L.U32 R2, R2, 0x1f, RZ ;  /* 0x0000001f02027819 */ /* 0x000fe200000006ff */
[----:B------:R-:W-:Y:S01]  /*1ce0*/  UIADD3 UR8, UR8, 0xc000, URZ ;  /* 0x0000c00008087890 */ /* 0x000fe2000fffe03f */
[----:B------:R-:W-:Y:S01]  /*1cf0*/  ISETP.LT.U32.AND P1, PT, R6, 0x20, P1 ;  /* 0x000000200600780c */ /* 0x000fe20000f21070 */
[----:B------:R-:W-:Y:S01]  /*1d00*/  ULEA UR12, UR5, UR20, 0xe ;  /* 0x00000014050c7291 */ /* 0x000fe2000f8e703f */
[----:B------:R-:W-:Y:S01]  /*1d10*/  UMOV UR14, UR10 ;  /* 0x0000000a000e7c82 */ /* 0x000fe20008000000 */
[----:B------:R-:W-:-:S02]  /*1d20*/  USHF.R.U32.HI UR21, URZ, 0x4, UR8 ;  /* 0x000000043f157899 */ /* 0x000fc40008011608 */
[----:B------:R-:W-:Y:S02]  /*1d30*/  USHF.R.U32.HI UR18, URZ, 0x4, UR12 ;  /* 0x000000043f127899 */ /* 0x000fe4000801160c */
[----:B------:R-:W-:Y:S01]  /*1d40*/  VOTEU.ANY UP0, P0 ;  /* 0x00000000003f7886 */ /* 0x000fe20000000100 */
[----:B------:R-:W-:Y:S01]  /*1d50*/  VOTEU.ANY UP2, P0 ;  /* 0x00000000003f7886 */ /* 0x000fe20000040100 */
[----:B------:R-:W-:Y:S01]  /*1d60*/  USGXT.U32 UR21, UR21, 0xe ;  /* 0x0000000e1515789a */ /* 0x000fe20008000000 */
[----:B------:R1:W-:Y:S01]  /*1d70*/  @!P2 SYNCS.ARRIVE.TRANS64 RZ, [UR32+0xf000], R3 ;  /* 0x00f00003ffffa9a7 */ /* 0x0003e20008000020 */
[----:B------:R-:W-:Y:S01]  /*1d80*/  BAR.SYNC.DEFER_BLOCKING 0x0 ;  /* 0x0000000000007b1d */ /* 0x000fe20000010000 */
[----:B------:R-:W-:Y:S02]  /*1d90*/  @UP0 UIADD3 UR9, UR32, 0xf000, URZ ;  /* 0x0000f00020090890 */ /* 0x000fe4000fffe03f */
[----:B------:R-:W-:-:S03]  /*1da0*/  USGXT.U32 UR18, UR18, 0xe ;  /* 0x0000000e1212789a */ /* 0x000fc60008000000 */
[----:B---3--:R-:W-:Y:S01]  /*1db0*/  @UP0 UMOV UR6, UR22 ;  /* 0x0000001600060c82 */ /* 0x008fe20008000000 */
[----:B------:R-:W-:Y:S01]  /*1dc0*/  @UP0 UMOV UR7, UR23 ;  /* 0x0000001700070c82 */ /* 0x000fe20008000000 */
[----:B------:R-:W-:Y:S01]  /*1dd0*/  VOTEU.ANY UP1, P1 ;  /* 0x00000000003f7886 */ /* 0x000fe20000820100 */
[----:B------:R-:W-:Y:S01]  /*1de0*/  VOTEU.ANY UP3, P1 ;  /* 0x00000000003f7886 */ /* 0x000fe20000860100 */
[----:B------:R-:W-:Y:S01]  /*1df0*/  UMOV UR19, 0x80000020 ;  /* 0x8000002000137882 */ /* 0x000fe20000000000 */
[----:B------:R-:W-:Y:S01]  /*1e00*/  UMOV UR16, UR21 ;  /* 0x0000001500107c82 */ /* 0x000fe20008000000 */
[----:B------:R-:W-:Y:S01]  /*1e10*/  UMOV UR17, 0x80000020 ;  /* 0x8000002000117882 */ /* 0x000fe20000000000 */
[----:B------:R-:W-:Y:S01]  /*1e20*/  @UP1 UIADD3 UR13, UR32, 0xf000, URZ ;  /* 0x0000f000200d1890 */ /* 0x000fe2000fffe03f */
[----:B------:R-:W-:Y:S01]  /*1e30*/  @UP1 UMOV UR28, UR24 ;  /* 0x00000018001c1c82 */ /* 0x000fe20008000000 */
[----:B------:R-:W-:Y:S01]  /*1e40*/  @UP1 UMOV UR29, UR25 ;  /* 0x00000019001d1c82 */ /* 0x000fe20008000000 */
[----:B------:R1:W-:Y:S01]  /*1e50*/  @UP2 UTMALDG.2D [UR8], [UR6] ;  /* 0x00000008060025b4 */ /* 0x0003e20008008000 */
[----:B------:R3:W-:Y:S06]  /*1e60*/  MEMBAR.ALL.CTA ;  /* 0x0000000000007992 */ /* 0x0007ec0000008000 */
[----:B---3--:R-:W3:Y:S02]  /*1e70*/  FENCE.VIEW.ASYNC.S ;  /* 0x00000000000073c6 */ /* 0x008ee40000000000 */
[----:B---3--:R-:W-:Y:S06]  /*1e80*/  BAR.SYNC.DEFER_BLOCKING 0x0 ;  /* 0x0000000000007b1d */ /* 0x008fec0000010000 */
[----:B------:R1:W-:Y:S02]  /*1e90*/  @UP3 UTMALDG.2D [UR12], [UR28] ;  /* 0x0000000c1c0035b4 */ /* 0x0003e40008008000 */
[----:B------:R-:W-:Y:S06]  /*1ea0*/  BAR.SYNC.DEFER_BLOCKING 0x0 ;  /* 0x0000000000007b1d */ /* 0x000fec0000010000 */
[----:B------:R-:W3:Y:S02]  /*1eb0*/  SYNCS.PHASECHK.TRANS64.TRYWAIT P0, [UR32+0xf000], R2 ;  /* 0x00f00002ff0075a7 */ /* 0x000ee40008000160 */
[----:B-1-3--:R-:W-:Y:S05]  /*1ec0*/  @!P0 BRA `(.L_x_48) ;  /* 0x0000000800248947 */ /* 0x00afea0003800000 */
.L_x_50:
[----:B------:R-:W-:Y:S02]  /*1ed0*/  WARPGROUP.DEPBAR.LE gsb0, 0x0 ;  /* 0x00008000000079c5 */ /* 0x000fe40000010000 */
[----:B------:R-:W-:Y:S01]  /*1ee0*/  WARPGROUP.ARRIVE ;  /* 0x00000000000079c5 */ /* 0x000fe20000000000 */
[----:B------:R-:W1:Y:S01]  /*1ef0*/  LDC R2, c[0x0][0x230] ;  /* 0x00008c00ff027b82 */ /* 0x000e620000000800 */
[----:B------:R-:W-:Y:S01]  /*1f00*/  UIADD3 UR10, UR10, 0x20, URZ ;  /* 0x000000200a0a7890 */ /* 0x000fe2000fffe03f */
[----:B------:R-:W-:Y:S01]  /*1f10*/  UMOV UR6, UR18 ;  /* 0x0000001200067c82 */ /* 0x000fe20008000000 */
[----:B------:R-:W-:Y:S02]  /*1f20*/  UMOV UR7, URZ ;  /* 0x0000003f00077c82 */ /* 0x000fe40008000000 */
[----:B------:R-:W-:Y:S01]  /*1f30*/  HGMMA.64x256x16.F32.BF16 R24, gdesc[UR16], R24 ;  /* 0x03e00000101879f0 */ /* 0x000fe20008701818 */
[----:B------:R-:W-:Y:S01]  /*1f40*/  UMOV UR16, 0xfffffffe ;  /* 0xfffffffe00107882 */ /* 0x000fe20000000000 */
[----:B------:R-:W-:Y:S01]  /*1f50*/  UMOV UR17, 0x7fffffdf ;  /* 0x7fffffdf00117882 */ /* 0x000fe20000000000 */
[----:B------:R-:W-:-:S02]  /*1f60*/  UIADD3 UR5, UR5, 0x1, URZ ;  /* 0x0000000105057890 */ /* 0x000fc4000fffe03f */
[----:B------:R-:W-:Y:S02]  /*1f70*/  UIADD3.64 UR18, UR6, -UR16, URZ ;  /* 0x8000001006127297 */ /* 0x000fe4000fffe03f */
[----:B------:R-:W-:Y:S01]  /*1f80*/  UISETP.NE.U32.AND UP0, UPT, UR5, 0x3, UPT ;  /* 0x000000030500788c */ /* 0x000fe2000bf05070 */
[----:B------:R-:W-:Y:S01]  /*1f90*/  UMOV UR6, UR21 ;  /* 0x0000001500067c82 */ /* 0x000fe20008000000 */
[----:B------:R-:W-:Y:S02]  /*1fa0*/  UMOV UR7, URZ ;  /* 0x0000003f00077c82 */ /* 0x000fe40008000000 */
[----:B------:R-:W-:Y:S02]  /*1fb0*/  USEL UR5, UR5, URZ, UP0 ;  /* 0x0000003f05057287 */ /* 0x000fe40008000000 */
[----:B------:R-:W-:Y:S02]  /*1fc0*/  UIADD3.64 UR16, UR6, -UR16, URZ ;  /* 0x8000001006107297 */ /* 0x000fe4000fffe03f */
[----:B------:R-:W-:Y:S01]  /*1fd0*/  USEL UR6, URZ, 0x1, UP0 ;  /* 0x000000013f067887 */ /* 0x000fe20008000000 */
[----:B-1----:R-:W-:-:S03]  /*1fe0*/  ISETP.LE.AND P0, PT, R2, UR10, PT ;  /* 0x0000000a02007c0c */ /* 0x002fc6000bf03270 */
[----:B------:R-:W-:-:S09]  /*1ff0*/  ULOP3.LUT UR4, UR4, UR6, URZ, 0x3c, !UPT ;  /* 0x0000000604047292 */ /* 0x000fd2000f8e3c3f */
[----:B------:R-:W-:Y:S01]  /*2000*/  HGMMA.64x256x16.F32.BF16 R24, gdesc[UR16], R24, gsb0 ;  /* 0x03e00000101879f0 */ /* 0x000fe20008001818 */
[----:B------:R-:W-:Y:S05]  /*2010*/  @!P0 BRA `(.L_x_49) ;  /* 0xfffffffc000c8947 */ /* 0x000fea000383ffff */
.L_x_47:
[----:B------:R-:W-:Y:S02]  /*2020*/  WARPGROUP.DEPBAR.LE gsb0, 0x0 ;  /* 0x00008000000079c5 */ /* 0x000fe40000010000 */
[----:B----4-:R-:W-:Y:S01]  /*2030*/  BAR.SYNC.DEFER_BLOCKING 0x0 ;  /* 0x0000000000007b1d */ /* 0x010fe20000010000 */
[C---:B-1----:R-:W-:Y:S01]  /*2040*/  IMAD.SHL.U32 R2, R0.reuse, 0x80, RZ ;  /* 0x0000008000027824 */ /* 0x042fe200078e00ff */
[----:B------:R-:W-:Y:S01]  /*2050*/  F2FP.BF16.F32.PACK_AB R24, R25, R24 ;  /* 0x000000181918723e */ /* 0x000fe200000010ff */
[----:B------:R-:W-:Y:S01]  /*2060*/  IMAD.SHL.U32 R3, R0, 0x10, RZ ;  /* 0x0000001000037824 */ /* 0x000fe200078e00ff */
[----:B------:R-:W-:Y:S02]  /*2070*/  F2FP.BF16.F32.PACK_AB R25, R27, R26 ;  /* 0x0000001a1b19723e */ /* 0x000fe400000010ff */
[----:B------:R-:W-:Y:S02]  /*2080*/  ELECT P0, URZ, PT ;  /* 0x00000000003f782f */ /* 0x000fe40003800000 */
[----:B------:R-:W-:Y:S01]  /*2090*/  LOP3.LUT R2, R2, 0x780, RZ, 0xc0, !PT ;  /* 0x0000078002027812 */ /* 0x000fe200078ec0ff */
[----:B------:R-:W-:Y:S01]  /*20a0*/  UMOV UR10, UR11 ;  /* 0x0000000b000a7c82 */ /* 0x000fe20008000000 */
[----:B------:R-:W-:-:S02]  /*20b0*/  F2FP.BF16.F32.PACK_AB R56, R57, R56 ;  /* 0x000000383938723e */ /* 0x000fc400000010ff */
[----:B------:R-:W-:Y:S02]  /*20c0*/  LOP3.LUT R3, R2, 0x70, R3, 0xf8, !PT ;  /* 0x0000007002037812 */ /* 0x000fe400078ef803 */
[--C-:B------:R-:W-:Y:S02]  /*20d0*/  SHF.R.U32.HI R2, RZ, 0x5, R0.reuse ;  /* 0x00000005ff027819 */ /* 0x100fe40000011600 */
[----:B------:R-:W-:Y:S01]  /*20e0*/  LOP3.LUT R3, R3, 0x10, R0, 0x78, !PT ;  /* 0x0000001003037812 */ /* 0x000fe200078e7800 */
[----:B------:R-:W-:Y:S01]  /*20f0*/  IMAD.SHL.U32 R0, R0, 0x40, RZ ;  /* 0x0000004000007824 */ /* 0x000fe200078e00ff */
[----:B------:R-:W-:Y:S02]  /*2100*/  R2UR UR5, R2 ;  /* 0x00000000020572ca */ /* 0x000fe400000e0000 */
[----:B------:R-:W-:Y:S02]  /*2110*/  F2FP.BF16.F32.PACK_AB R26, R29, R28 ;  /* 0x0000001c1d1a723e */ /* 0x000fe400000010ff */
[----:B------:R-:W-:-:S02]  /*2120*/  LOP3.LUT R0, R3, 0x1800, R0, 0xf8, !PT ;  /* 0x0000180003007812 */ /* 0x000fc400078ef800 */
[----:B------:R-:W-:Y:S01]  /*2130*/  F2FP.BF16.F32.PACK_AB R27, R31, R30 ;  /* 0x0000001e1f1b723e */ /* 0x000fe200000010ff */
[----:B------:R-:W1:Y:S02]  /*2140*/  @!P2 SYNCS.CCTL.IV [UR20+0xf000] ;  /* 0x00f00000ff00a9b1 */ /* 0x000e640008000014 */
[----:B-1----:R-:W-:Y:S01]  /*2150*/  BAR.SYNC.DEFER_BLOCKING 0x0 ;  /* 0x0000000000007b1d */ /* 0x002fe20000010000 */
[C---:B------:R-:W-:Y:S01]  /*2160*/  LOP3.LUT R3, R0.reuse, 0x20, RZ, 0x3c, !PT ;  /* 0x0000002000037812 */ /* 0x040fe200078e3cff */
[----:B------:R-:W-:Y:S01]  /*2170*/  VIADD R2, R0, UR20 ;  /* 0x0000001400027c36 */ /* 0x000fe20008000000 */
[----:B------:R-:W-:Y:S01]  /*2180*/  F2FP.BF16.F32.PACK_AB R57, R59, R58 ;  /* 0x0000003a3b39723e */ /* 0x000fe200000010ff */
[----:B------:R-:W-:Y:S01]  /*2190*/  ULOP3.LUT UR5, UR5, 0x3, URZ, 0xc0, !UPT ;  /* 0x0000000305057892 */ /* 0x000fe2000f8ec03f */
[----:B------:R-:W-:Y:S01]  /*21a0*/  F2FP.BF16.F32.PACK_AB R88, R89, R88 ;  /* 0x000000585958723e */ /* 0x000fe200000010ff */
[----:B------:R-:W-:Y:S01]  /*21b0*/  VIADD R3, R3, UR20 ;  /* 0x0000001403037c36 */ /* 0x000fe20008000000 */
[----:B------:R-:W-:Y:S01]  /*21c0*/  F2FP.BF16.F32.PACK_AB R58, R61, R60 ;  /* 0x0000003c3d3a723e */ /* 0x000fe200000010ff */
[----:B------:R-:W-:Y:S01]  /*21d0*/  ULEA UR9, UR5, UR15, 0x6 ;  /* 0x0000000f05097291 */ /* 0x000fe2000f8e303f */
[----:B------:R-:W-:Y:S01]  /*21e0*/  F2FP.BF16.F32.PACK_AB R59, R63, R62 ;  /* 0x0000003e3f3b723e */ /* 0x000fe200000010ff */
[----:B------:R-:W-:Y:S01]  /*21f0*/  ULEA UR8, UR5, UR20, 0xd ;  /* 0x0000001405087291 */ /* 0x000fe2000f8e683f */
[----:B------:R-:W-:-:S02]  /*2200*/  F2FP.BF16.F32.PACK_AB R89, R91, R90 ;  /* 0x0000005a5b59723e */ /* 0x000fc400000010ff */
[----:B------:R-:W-:Y:S02]  /*2210*/  F2FP.BF16.F32.PACK_AB R120, R121, R120 ;  /* 0x000000787978723e */ /* 0x000fe400000010ff */
[----:B------:R-:W-:Y:S02]  /*2220*/  F2FP.BF16.F32.PACK_AB R32, R33, R32 ;  /* 0x000000202120723e */ /* 0x000fe400000010ff */
[----:B------:R-:W-:Y:S02]  /*2230*/  F2FP.BF16.F32.PACK_AB R90, R93, R92 ;  /* 0x0000005c5d5a723e */ /* 0x000fe400000010ff */
[----:B------:R-:W-:Y:S02]  /*2240*/  F2FP.BF16.F32.PACK_AB R91, R95, R94 ;  /* 0x0000005e5f5b723e */ /* 0x000fe400000010ff */
[----:B------:R-:W-:Y:S02]  /*2250*/  F2FP.BF16.F32.PACK_AB R121, R123, R122 ;  /* 0x0000007a7b79723e */ /* 0x000fe400000010ff */
[----:B------:R-:W-:Y:S01]  /*2260*/  F2FP.BF16.F32.PACK_AB R33, R35, R34 ;  /* 0x000000222321723e */ /* 0x000fe200000010ff */
[----:B------:R-:W1:Y:S02]  /*2270*/  @!P2 SYNCS.CCTL.IV [UR20+0xf008] ;  /* 0x00f00800ff00a9b1 */ /* 0x000e640008000014 */
[----:B-1----:R-:W-:Y:S01]  /*2280*/  BAR.SYNC.DEFER_BLOCKING 0x0 ;  /* 0x0000000000007b1d */ /* 0x002fe20000010000 */
[----:B------:R-:W-:-:S02]  /*2290*/  F2FP.BF16.F32.PACK_AB R64, R65, R64 ;  /* 0x000000404140723e */ /* 0x000fc400000010ff */
[----:B------:R-:W-:Y:S02]  /*22a0*/  F2FP.BF16.F32.PACK_AB R122, R125, R124 ;  /* 0x0000007c7d7a723e */ /* 0x000fe400000010ff */
[----:B------:R-:W-:Y:S02]  /*22b0*/  F2FP.BF16.F32.PACK_AB R123, R127, R126 ;  /* 0x0000007e7f7b723e */ /* 0x000fe400000010ff */
[----:B------:R-:W-:Y:S02]  /*22c0*/  LOP3.LUT R4, R0, 0x40, RZ, 0x3c, !PT ;  /* 0x0000004000047812 */ /* 0x000fe400078e3cff */
[----:B------:R-:W-:Y:S02]  /*22d0*/  F2FP.BF16.F32.PACK_AB R34, R37, R36 ;  /* 0x000000242522723e */ /* 0x000fe400000010ff */
[----:B------:R-:W-:Y:S01]  /*22e0*/  F2FP.BF16.F32.PACK_AB R35, R39, R38 ;  /* 0x000000262723723e */ /* 0x000fe200000010ff */
[----:B------:R-:W-:Y:S01]  /*22f0*/  VIADD R4, R4, UR20 ;  /* 0x0000001404047c36 */ /* 0x000fe20008000000 */
[----:B------:R-:W-:-:S02]  /*2300*/  F2FP.BF16.F32.PACK_AB R65, R67, R66 ;  /* 0x000000424341723e */ /* 0x000fc400000010ff */
[----:B------:R-:W-:Y:S02]  /*2310*/  F2FP.BF16.F32.PACK_AB R96, R97, R96 ;  /* 0x000000606160723e */ /* 0x000fe400000010ff */
[----:B------:R-:W-:Y:S02]  /*2320*/  F2FP.BF16.F32.PACK_AB R66, R69, R68 ;  /* 0x000000444542723e */ /* 0x000fe400000010ff */
[----:B------:R-:W-:Y:S02]  /*2330*/  F2FP.BF16.F32.PACK_AB R67, R71, R70 ;  /* 0x000000464743723e */ /* 0x000fe400000010ff */
[----:B------:R-:W-:Y:S02]  /*2340*/  F2FP.BF16.F32.PACK_AB R97, R99, R98 ;  /* 0x000000626361723e */ /* 0x000fe400000010ff */
[----:B------:R-:W-:Y:S01]  /*2350*/  F2FP.BF16.F32.PACK_AB R128, R129, R128 ;  /* 0x000000808180723e */ /* 0x000fe200000010ff */
[----:B------:R-:W1:Y:S02]  /*2360*/  @!P2 SYNCS.CCTL.IV [UR20+0xf010] ;  /* 0x00f01000ff00a9b1 */ /* 0x000e640008000014 */
[----:B-1----:R-:W-:Y:S01]  /*2370*/  STSM.16.M88.4 [R2], R24 ;  /* 0x0000001802007844 */ /* 0x002fe20000000200 */
[----:B------:R-:W-:-:S02]  /*2380*/  F2FP.BF16.F32.PACK_AB R40, R41, R40 ;  /* 0x000000282928723e */ /* 0x000fc400000010ff */
[----:B------:R-:W-:Y:S01]  /*2390*/  F2FP.BF16.F32.PACK_AB R98, R101, R100 ;  /* 0x000000646562723e */ /* 0x000fe200000010ff */
[----:B------:R-:W-:Y:S01]  /*23a0*/  STSM.16.M88.4 [R2+0x2000], R56 ;  /* 0x0020003802007844 */ /* 0x000fe20000000200 */
[----:B------:R-:W-:Y:S02]  /*23b0*/  F2FP.BF16.F32.PACK_AB R99, R103, R102 ;  /* 0x000000666763723e */ /* 0x000fe400000010ff */
[----:B------:R-:W-:Y:S01]  /*23c0*/  F2FP.BF16.F32.PACK_AB R129, R131, R130 ;  /* 0x000000828381723e */ /* 0x000fe200000010ff */
[----:B------:R-:W-:Y:S01]  /*23d0*/  STSM.16.M88.4 [R2+0x4000], R88 ;  /* 0x0040005802007844 */ /* 0x000fe20000000200 */
[----:B------:R-:W-:Y:S02]  /*23e0*/  F2FP.BF16.F32.PACK_AB R41, R43, R42 ;  /* 0x0000002a2b29723e */ /* 0x000fe400000010ff */
[----:B------:R-:W-:Y:S01]  /*23f0*/  F2FP.BF16.F32.PACK_AB R72, R73, R72 ;  /* 0x000000484948723e */ /* 0x000fe200000010ff */
[----:B------:R-:W-:Y:S01]  /*2400*/  STSM.16.M88.4 [R2+0x6000], R120 ;  /* 0x0060007802007844 */ /* 0x000fe20000000200 */
[----:B------:R-:W-:-:S02]  /*2410*/  F2FP.BF16.F32.PACK_AB R130, R133, R132 ;  /* 0x000000848582723e */ /* 0x000fc400000010ff */
[----:B------:R-:W-:Y:S01]  /*2420*/  F2FP.BF16.F32.PACK_AB R131, R135, R134 ;  /* 0x000000868783723e */ /* 0x000fe200000010ff */
[----:B------:R-:W-:Y:S01]  /*2430*/  STSM.16.M88.4 [R3], R32 ;  /* 0x0000002003007844 */ /* 0x000fe20000000200 */
[----:B------:R-:W-:Y:S02]  /*2440*/  LOP3.LUT R0, R0, 0x60, RZ, 0x3c, !PT ;  /* 0x0000006000007812 */ /* 0x000fe400078e3cff */
[----:B------:R-:W-:Y:S01]  /*2450*/  F2FP.BF16.F32.PACK_AB R42, R45, R44 ;  /* 0x0000002c2d2a723e */ /* 0x000fe200000010ff */
[----:B------:R-:W-:Y:S01]  /*2460*/  STSM.16.M88.4 [R3+0x2000], R64 ;  /* 0x0020004003007844 */ /* 0x000fe20000000200 */
[----:B------:R-:W-:Y:S01]  /*2470*/  F2FP.BF16.F32.PACK_AB R43, R47, R46 ;  /* 0x0000002e2f2b723e */ /* 0x000fe200000010ff */
[----:B------:R-:W-:Y:S01]  /*2480*/  VIADD R0, R0, UR20 ;  /* 0x0000001400007c36 */ /* 0x000fe20008000000 */
[----:B------:R-:W-:Y:S01]  /*2490*/  F2FP.BF16.F32.PACK_AB R73, R75, R74 ;  /* 0x0000004a4b49723e */ /* 0x000fe200000010ff */
[----:B------:R-:W-:Y:S01]  /*24a0*/  STSM.16.M88.4 [R3+0x4000], R96 ;  /* 0x0040006003007844 */ /* 0x000fe20000000200 */
[----:B------:R-:W-:-:S02]  /*24b0*/  F2FP.BF16.F32.PACK_AB R104, R105, R104 ;  /* 0x000000686968723e */ /* 0x000fc400000010ff */
[----:B------:R-:W-:Y:S01]  /*24c0*/  F2FP.BF16.F32.PACK_AB R74, R77, R76 ;  /* 0x0000004c4d4a723e */ /* 0x000fe200000010ff */
[----:B------:R-:W-:Y:S01]  /*24d0*/  STSM.16.M88.4 [R3+0x6000], R128 ;  /* 0x0060008003007844 */ /* 0x000fe20000000200 */
[----:B------:R-:W-:Y:S02]  /*24e0*/  F2FP.BF16.F32.PACK_AB R75, R79, R78 ;  /* 0x0000004e4f4b723e */ /* 0x000fe400000010ff */
[----:B------:R-:W-:Y:S01]  /*24f0*/  F2FP.BF16.F32.PACK_AB R105, R107, R106 ;  /* 0x0000006a6b69723e */ /* 0x000fe200000010ff */
[----:B------:R-:W-:Y:S01]  /*2500*/  STSM.16.M88.4 [R4], R40 ;  /* 0x0000002804007844 */ /* 0x000fe20000000200 */
[----:B------:R-:W-:Y:S02]  /*2510*/  F2FP.BF16.F32.PACK_AB R136, R137, R136 ;  /* 0x000000888988723e */ /* 0x000fe400000010ff */
[----:B------:R-:W-:Y:S01]  /*2520*/  F2FP.BF16.F32.PACK_AB R48, R49, R48 ;  /* 0x000000303130723e */ /* 0x000fe200000010ff */
[----:B------:R-:W-:Y:S01]  /*2530*/  STSM.16.M88.4 [R4+0x2000], R72 ;  /* 0x0020004804007844 */ /* 0x000fe20000000200 */
[----:B------:R-:W-:-:S02]  /*2540*/  F2FP.BF16.F32.PACK_AB R106, R109, R108 ;  /* 0x0000006c6d6a723e */ /* 0x000fc400000010ff */
[----:B------:R-:W-:Y:S02]  /*2550*/  F2FP.BF16.F32.PACK_AB R107, R111, R110 ;  /* 0x0000006e6f6b723e */ /* 0x000fe400000010ff */
[----:B------:R-:W-:Y:S02]  /*2560*/  F2FP.BF16.F32.PACK_AB R137, R139, R138 ;  /* 0x0000008a8b89723e */ /* 0x000fe400000010ff */
[----:B------:R-:W-:Y:S01]  /*2570*/  F2FP.BF16.F32.PACK_AB R49, R51, R50 ;  /* 0x000000323331723e */ /* 0x000fe200000010ff */
[----:B------:R-:W-:Y:S01]  /*2580*/  STSM.16.M88.4 [R4+0x4000], R104 ;  /* 0x0040006804007844 */ /* 0x000fe20000000200 */
[----:B------:R-:W-:Y:S02]  /*2590*/  F2FP.BF16.F32.PACK_AB R80, R81, R80 ;  /* 0x000000505150723e */ /* 0x000fe400000010ff */
[----:B------:R-:W-:Y:S02]  /*25a0*/  F2FP.BF16.F32.PACK_AB R138, R141, R140 ;  /* 0x0000008c8d8a723e */ /* 0x000fe400000010ff */
[----:B------:R-:W-:-:S02]  /*25b0*/  F2FP.BF16.F32.PACK_AB R139, R143, R142 ;  /* 0x0000008e8f8b723e */ /* 0x000fc400000010ff */
[----:B------:R-:W-:Y:S02]  /*25c0*/  F2FP.BF16.F32.PACK_AB R50, R53, R52 ;  /* 0x000000343532723e */ /* 0x000fe400000010ff */
[----:B------:R-:W-:Y:S01]  /*25d0*/  F2FP.BF16.F32.PACK_AB R51, R55, R54 ;  /* 0x000000363733723e */ /* 0x000fe200000010ff */
[----:B------:R-:W-:Y:S01]  /*25e0*/  STSM.16.M88.4 [R4+0x6000], R136 ;  /* 0x0060008804007844 */ /* 0x000fe20000000200 */
[----:B------:R-:W-:Y:S02]  /*25f0*/  F2FP.BF16.F32.PACK_AB R81, R83, R82 ;  /* 0x000000525351723e */ /* 0x000fe400000010ff */
[----:B------:R-:W-:Y:S01]  /*2600*/  F2FP.BF16.F32.PACK_AB R112, R113, R112 ;  /* 0x000000707170723e */ /* 0x000fe200000010ff */
[----:B------:R-:W-:Y:S01]  /*2610*/  STSM.16.M88.4 [R0], R48 ;  /* 0x0000003000007844 */ /* 0x000fe20000000200 */
[----:B------:R-:W-:Y:S02]  /*2620*/  F2FP.BF16.F32.PACK_AB R82, R85, R84 ;  /* 0x000000545552723e */ /* 0x000fe400000010ff */
[----:B------:R-:W-:-:S02]  /*2630*/  F2FP.BF16.F32.PACK_AB R83, R87, R86 ;  /* 0x000000565753723e */ /* 0x000fc400000010ff */
[----:B------:R-:W-:Y:S02]  /*2640*/  F2FP.BF16.F32.PACK_AB R113, R115, R114 ;  /* 0x000000727371723e */ /* 0x000fe400000010ff */
[----:B------:R-:W-:Y:S01]  /*2650*/  F2FP.BF16.F32.PACK_AB R144, R145, R144 ;  /* 0x000000909190723e */ /* 0x000fe200000010ff */
[----:B------:R-:W-:Y:S01]  /*2660*/  STSM.16.M88.4 [R0+0x2000], R80 ;  /* 0x0020005000007844 */ /* 0x000fe20000000200 */
[----:B------:R-:W-:Y:S02]  /*2670*/  F2FP.BF16.F32.PACK_AB R114, R117, R116 ;  /* 0x000000747572723e */ /* 0x000fe400000010ff */
[----:B------:R-:W-:Y:S02]  /*2680*/  F2FP.BF16.F32.PACK_AB R115, R119, R118 ;  /* 0x000000767773723e */ /* 0x000fe400000010ff */
[----:B------:R-:W-:Y:S02]  /*2690*/  F2FP.BF16.F32.PACK_AB R145, R147, R146 ;  /* 0x000000929391723e */ /* 0x000fe400000010ff */
[----:B------:R-:W-:Y:S01]  /*26a0*/  F2FP.BF16.F32.PACK_AB R146, R149, R148 ;  /* 0x000000949592723e */ /* 0x000fe200000010ff */
[----:B------:R-:W-:Y:S01]  /*26b0*/  STSM.16.M88.4 [R0+0x4000], R112 ;  /* 0x0040007000007844 */ /* 0x000fe20000000200 */
[----:B------:R-:W-:-:S05]  /*26c0*/  F2FP.BF16.F32.PACK_AB R147, R151, R150 ;  /* 0x000000969793723e */ /* 0x000fca00000010ff */
[----:B------:R-:W-:Y:S01]  /*26d0*/  STSM.16.M88.4 [R0+0x6000], R144 ;  /* 0x0060009000007844 */ /* 0x000fe20000000200 */
[----:B------:R1:W-:Y:S06]  /*26e0*/  MEMBAR.ALL.CTA ;  /* 0x0000000000007992 */ /* 0x0003ec0000008000 */
[----:B-1----:R-:W1:Y:S02]  /*26f0*/  FENCE.VIEW.ASYNC.S ;  /* 0x00000000000073c6 */ /* 0x002e640000000000 */
[----:B-1----:R-:W-:Y:S06]  /*2700*/  BAR.SYNC.DEFER_BLOCKING 0x0 ;  /* 0x0000000000007b1d */ /* 0x002fec0000010000 */
[----:B------:R1:W-:Y:S01]  /*2710*/  UTMASTG.2D [UR8], [UR26] ;  /* 0x000000081a0073b5 */ /* 0x0003e20008008000 */
[----:B------:R0:W-:Y:S01]  /*2720*/  UTMACMDFLUSH ;  /* 0x00000000000079b7 */ /* 0x0001e20000000000 */
[----:B------:R-:W-:-:S04]  /*2730*/  DEPBAR.LE SB0, 0x0 ;  /* 0x000080000000791a */ /* 0x000fc80000000000 */
[----:B------:R-:W-:Y:S06]  /*2740*/  BAR.SYNC.DEFER_BLOCKING 0x0 ;  /* 0x0000000000007b1d */ /* 0x000fec0000010000 */
[----:B-1-3--:R-:W-:Y:S05]  /*2750*/  EXIT ;  /* 0x000000000000794d */ /* 0x00afea0003800000 */
.L_x_48:
[----:B------:R-:W1:Y:S02]  /*2760*/  SYNCS.PHASECHK.TRANS64.TRYWAIT P0, [UR32+0xf000], R2 ;  /* 0x00f00002ff0075a7 */ /* 0x000e640008000160 */
[----:B-1----:R-:W-:Y:S05]  /*2770*/  @!P0 BRA `(.L_x_48) ;  /* 0xfffffffc00f88947 */ /* 0x002fea000383ffff */
[----:B------:R-:W-:Y:S05]  /*2780*/  BRA `(.L_x_50) ;  /* 0xfffffff400d07947 */ /* 0x000fea000383ffff */
.L_x_51:
[----:B------:R-:W-:-:S00]  /*2790*/  BRA `(.L_x_51) ;  /* 0xfffffffc00fc7947 */ /* 0x000fc0000383ffff */
[----:B------:R-:W-:-:S00]  /*27a0*/  NOP ;  /* 0x0000000000007918 */ /* 0x000fc00000000000 */
        /* <DEDUP_REMOVED lines=13> */
.L_x_52:


//--------------------- .nv.shared.gluon_wgmma    --------------------------
	.section	.nv.shared.gluon_wgmma,"aw",@nobits
	.sectionflags	@""
	.align	16
	.zero		1024


//--------------------- .nv.shared.reserved.0     --------------------------
	.section	.nv.shared.reserved.0,"aw",@nobits
	.weak		__nv_reservedSMEM_offset_0_alias
	.size		__nv_reservedSMEM_offset_0_alias, 0, 0
	.other		__nv_reservedSMEM_offset_0_alias,@"STO_CUDA_RESERVED_SHARED STV_DEFAULT"
__nv_reservedSMEM_offset_0_alias:
	.zero		0


//--------------------- .nv.constant0.gluon_wgmma --------------------------
	.section	.nv.constant0.gluon_wgmma,"a",@progbits
	.sectionflags	@""
	.align	4
.nv.constant0.gluon_wgmma:
	.zero		608


//--------------------- SYMBOLS --------------------------

	.type		.nv.reservedSmem.offset0,@object
	.size		.nv.reservedSmem.offset0,0x4
